//
// Generated by NVIDIA NVVM Compiler
//
// Compiler Build ID: CL-36424714
// Cuda compilation tools, release 13.0, V13.0.88
// Based on NVVM 20.0.0
//

.version 9.0
.target sm_100
.address_size 64

	// .globl	_ZN8pygpukit3ops4tf3231sgemm_tf32_single_tile_verifiedEPKfS3_Pfiii
// _ZZN8pygpukit3ops4tf3224sgemm_tf32_ampere_kernelEPKfS3_PfiiiE3smA has been demoted
// _ZZN8pygpukit3ops4tf3224sgemm_tf32_ampere_kernelEPKfS3_PfiiiE3smB has been demoted

.visible .entry _ZN8pygpukit3ops4tf3231sgemm_tf32_single_tile_verifiedEPKfS3_Pfiii(
	.param .u64 .ptr .align 1 _ZN8pygpukit3ops4tf3231sgemm_tf32_single_tile_verifiedEPKfS3_Pfiii_param_0,
	.param .u64 .ptr .align 1 _ZN8pygpukit3ops4tf3231sgemm_tf32_single_tile_verifiedEPKfS3_Pfiii_param_1,
	.param .u64 .ptr .align 1 _ZN8pygpukit3ops4tf3231sgemm_tf32_single_tile_verifiedEPKfS3_Pfiii_param_2,
	.param .u32 _ZN8pygpukit3ops4tf3231sgemm_tf32_single_tile_verifiedEPKfS3_Pfiii_param_3,
	.param .u32 _ZN8pygpukit3ops4tf3231sgemm_tf32_single_tile_verifiedEPKfS3_Pfiii_param_4,
	.param .u32 _ZN8pygpukit3ops4tf3231sgemm_tf32_single_tile_verifiedEPKfS3_Pfiii_param_5
)
{
	.reg .pred 	%p<20>;
	.reg .b32 	%r<153>;
	.reg .b32 	%f<122>;
	.reg .b64 	%rd<65>;

	ld.param.u64 	%rd5, [_ZN8pygpukit3ops4tf3231sgemm_tf32_single_tile_verifiedEPKfS3_Pfiii_param_1];
	ld.param.u64 	%rd6, [_ZN8pygpukit3ops4tf3231sgemm_tf32_single_tile_verifiedEPKfS3_Pfiii_param_2];
	ld.param.u32 	%r49, [_ZN8pygpukit3ops4tf3231sgemm_tf32_single_tile_verifiedEPKfS3_Pfiii_param_3];
	ld.param.u32 	%r50, [_ZN8pygpukit3ops4tf3231sgemm_tf32_single_tile_verifiedEPKfS3_Pfiii_param_4];
	cvta.to.global.u64 	%rd1, %rd5;
	cvta.to.global.u64 	%rd2, %rd6;
	mov.u32 	%r1, %tid.x;
	setp.gt.u32 	%p1, %r1, 31;
	@%p1 bra 	$L__BB0_18;
	ld.param.u32 	%r135, [_ZN8pygpukit3ops4tf3231sgemm_tf32_single_tile_verifiedEPKfS3_Pfiii_param_5];
	shr.u32 	%r2, %r1, 2;
	and.b32  	%r3, %r1, 3;
	setp.lt.s32 	%p2, %r135, 1;
	mov.f32 	%f101, 0f00000000;
	mov.f32 	%f100, %f101;
	mov.f32 	%f99, %f101;
	mov.f32 	%f98, %f101;
	@%p2 bra 	$L__BB0_10;
	ld.param.u32 	%r136, [_ZN8pygpukit3ops4tf3231sgemm_tf32_single_tile_verifiedEPKfS3_Pfiii_param_5];
	mad.lo.s32 	%r4, %r136, %r2, %r3;
	add.s32 	%r5, %r136, -1;
	shr.u32 	%r53, %r5, 3;
	add.s32 	%r6, %r53, 1;
	setp.lt.u32 	%p3, %r136, 25;
	mov.f32 	%f98, 0f00000000;
	mov.b32 	%r151, 0;
	mov.f32 	%f99, %f98;
	mov.f32 	%f100, %f98;
	mov.f32 	%f101, %f98;
	@%p3 bra 	$L__BB0_5;
	ld.param.u32 	%r137, [_ZN8pygpukit3ops4tf3231sgemm_tf32_single_tile_verifiedEPKfS3_Pfiii_param_5];
	or.b32  	%r55, %r3, 12;
	mad.lo.s32 	%r149, %r50, %r55, %r2;
	or.b32  	%r56, %r3, 8;
	mad.lo.s32 	%r148, %r50, %r56, %r2;
	or.b32  	%r57, %r3, 20;
	mad.lo.s32 	%r147, %r50, %r57, %r2;
	or.b32  	%r58, %r3, 16;
	mad.lo.s32 	%r146, %r50, %r58, %r2;
	or.b32  	%r59, %r3, 28;
	mad.lo.s32 	%r145, %r50, %r59, %r2;
	or.b32  	%r60, %r3, 24;
	mad.lo.s32 	%r144, %r50, %r60, %r2;
	or.b32  	%r61, %r3, 4;
	mad.lo.s32 	%r143, %r50, %r61, %r2;
	mad.lo.s32 	%r142, %r50, %r3, %r2;
	and.b32  	%r62, %r6, 1073741820;
	neg.s32 	%r141, %r62;
	add.s32 	%r63, %r2, 8;
	mad.lo.s32 	%r140, %r137, %r63, %r3;
	mov.f32 	%f98, 0f00000000;
	mov.b32 	%r151, 0;
	mov.u32 	%r139, %r4;
$L__BB0_4:
	.pragma "nounroll";
	ld.param.u64 	%rd63, [_ZN8pygpukit3ops4tf3231sgemm_tf32_single_tile_verifiedEPKfS3_Pfiii_param_0];
	mul.wide.s32 	%rd7, %r140, 4;
	cvta.to.global.u64 	%rd8, %rd63;
	add.s64 	%rd9, %rd8, 64;
	add.s64 	%rd10, %rd9, %rd7;
	mul.wide.s32 	%rd11, %r139, 4;
	add.s64 	%rd12, %rd9, %rd11;
	ld.global.nc.u32 	%r64, [%rd12+-64];
	ld.global.nc.u32 	%r65, [%rd10+-64];
	ld.global.nc.u32 	%r66, [%rd12+-48];
	ld.global.nc.u32 	%r67, [%rd10+-48];
	mul.wide.s32 	%rd13, %r142, 4;
	add.s64 	%rd14, %rd1, %rd13;
	ld.global.nc.u32 	%r68, [%rd14];
	mul.wide.s32 	%rd15, %r143, 4;
	add.s64 	%rd16, %rd1, %rd15;
	ld.global.nc.u32 	%r69, [%rd16];
	// begin inline asm
	mma.sync.aligned.m16n8k8.row.col.f32.tf32.tf32.f32 {%f101, %f100, %f99, %f98}, {%r64, %r65, %r66, %r67}, {%r68, %r69}, {%f101, %f100, %f99, %f98};
	// end inline asm
	ld.global.nc.u32 	%r70, [%rd12+-32];
	ld.global.nc.u32 	%r71, [%rd10+-32];
	ld.global.nc.u32 	%r72, [%rd12+-16];
	ld.global.nc.u32 	%r73, [%rd10+-16];
	mul.wide.s32 	%rd17, %r148, 4;
	add.s64 	%rd18, %rd1, %rd17;
	ld.global.nc.u32 	%r74, [%rd18];
	mul.wide.s32 	%rd19, %r149, 4;
	add.s64 	%rd20, %rd1, %rd19;
	ld.global.nc.u32 	%r75, [%rd20];
	// begin inline asm
	mma.sync.aligned.m16n8k8.row.col.f32.tf32.tf32.f32 {%f101, %f100, %f99, %f98}, {%r70, %r71, %r72, %r73}, {%r74, %r75}, {%f101, %f100, %f99, %f98};
	// end inline asm
	ld.global.nc.u32 	%r76, [%rd12];
	ld.global.nc.u32 	%r77, [%rd10];
	ld.global.nc.u32 	%r78, [%rd12+16];
	ld.global.nc.u32 	%r79, [%rd10+16];
	mul.wide.s32 	%rd21, %r146, 4;
	add.s64 	%rd22, %rd1, %rd21;
	ld.global.nc.u32 	%r80, [%rd22];
	mul.wide.s32 	%rd23, %r147, 4;
	add.s64 	%rd24, %rd1, %rd23;
	ld.global.nc.u32 	%r81, [%rd24];
	// begin inline asm
	mma.sync.aligned.m16n8k8.row.col.f32.tf32.tf32.f32 {%f101, %f100, %f99, %f98}, {%r76, %r77, %r78, %r79}, {%r80, %r81}, {%f101, %f100, %f99, %f98};
	// end inline asm
	ld.global.nc.u32 	%r82, [%rd12+32];
	ld.global.nc.u32 	%r83, [%rd10+32];
	ld.global.nc.u32 	%r84, [%rd12+48];
	ld.global.nc.u32 	%r85, [%rd10+48];
	mul.wide.s32 	%rd25, %r144, 4;
	add.s64 	%rd26, %rd1, %rd25;
	ld.global.nc.u32 	%r86, [%rd26];
	mul.wide.s32 	%rd27, %r145, 4;
	add.s64 	%rd28, %rd1, %rd27;
	ld.global.nc.u32 	%r87, [%rd28];
	// begin inline asm
	mma.sync.aligned.m16n8k8.row.col.f32.tf32.tf32.f32 {%f101, %f100, %f99, %f98}, {%r82, %r83, %r84, %r85}, {%r86, %r87}, {%f101, %f100, %f99, %f98};
	// end inline asm
	add.s32 	%r151, %r151, 32;
	shl.b32 	%r88, %r50, 5;
	add.s32 	%r149, %r149, %r88;
	add.s32 	%r148, %r148, %r88;
	add.s32 	%r147, %r147, %r88;
	add.s32 	%r146, %r146, %r88;
	add.s32 	%r145, %r145, %r88;
	add.s32 	%r144, %r144, %r88;
	add.s32 	%r143, %r143, %r88;
	add.s32 	%r142, %r142, %r88;
	add.s32 	%r141, %r141, 4;
	add.s32 	%r140, %r140, 32;
	add.s32 	%r139, %r139, 32;
	setp.ne.s32 	%p4, %r141, 0;
	@%p4 bra 	$L__BB0_4;
$L__BB0_5:
	ld.param.u32 	%r138, [_ZN8pygpukit3ops4tf3231sgemm_tf32_single_tile_verifiedEPKfS3_Pfiii_param_5];
	ld.param.u64 	%rd64, [_ZN8pygpukit3ops4tf3231sgemm_tf32_single_tile_verifiedEPKfS3_Pfiii_param_0];
	cvta.to.global.u64 	%rd3, %rd64;
	shl.b32 	%r90, %r138, 3;
	add.s32 	%r42, %r4, %r90;
	and.b32  	%r43, %r1, 3;
	shr.u32 	%r91, %r5, 3;
	add.s32 	%r92, %r91, 1;
	and.b32  	%r89, %r92, 3;
	setp.eq.s32 	%p5, %r89, 0;
	@%p5 bra 	$L__BB0_10;
	setp.eq.s32 	%p6, %r89, 1;
	@%p6 bra 	$L__BB0_8;
	add.s32 	%r105, %r4, %r151;
	mul.wide.s32 	%rd29, %r105, 4;
	add.s64 	%rd30, %rd3, %rd29;
	ld.global.nc.u32 	%r93, [%rd30];
	add.s32 	%r106, %r42, %r151;
	mul.wide.s32 	%rd31, %r106, 4;
	add.s64 	%rd32, %rd3, %rd31;
	ld.global.nc.u32 	%r94, [%rd32];
	ld.global.nc.u32 	%r95, [%rd30+16];
	ld.global.nc.u32 	%r96, [%rd32+16];
	add.s32 	%r107, %r151, %r43;
	mad.lo.s32 	%r108, %r107, %r50, %r2;
	mul.wide.s32 	%rd33, %r108, 4;
	add.s64 	%rd34, %rd1, %rd33;
	ld.global.nc.u32 	%r97, [%rd34];
	shl.b32 	%r109, %r50, 2;
	add.s32 	%r110, %r108, %r109;
	mul.wide.s32 	%rd35, %r110, 4;
	add.s64 	%rd36, %rd1, %rd35;
	ld.global.nc.u32 	%r98, [%rd36];
	// begin inline asm
	mma.sync.aligned.m16n8k8.row.col.f32.tf32.tf32.f32 {%f101, %f100, %f99, %f98}, {%r93, %r94, %r95, %r96}, {%r97, %r98}, {%f101, %f100, %f99, %f98};
	// end inline asm
	ld.global.nc.u32 	%r99, [%rd30+32];
	ld.global.nc.u32 	%r100, [%rd32+32];
	ld.global.nc.u32 	%r101, [%rd30+48];
	ld.global.nc.u32 	%r102, [%rd32+48];
	add.s32 	%r111, %r107, 8;
	mad.lo.s32 	%r112, %r111, %r50, %r2;
	mul.wide.s32 	%rd37, %r112, 4;
	add.s64 	%rd38, %rd1, %rd37;
	ld.global.nc.u32 	%r103, [%rd38];
	add.s32 	%r113, %r112, %r109;
	mul.wide.s32 	%rd39, %r113, 4;
	add.s64 	%rd40, %rd1, %rd39;
	ld.global.nc.u32 	%r104, [%rd40];
	// begin inline asm
	mma.sync.aligned.m16n8k8.row.col.f32.tf32.tf32.f32 {%f101, %f100, %f99, %f98}, {%r99, %r100, %r101, %r102}, {%r103, %r104}, {%f101, %f100, %f99, %f98};
	// end inline asm
	add.s32 	%r151, %r151, 16;
$L__BB0_8:
	and.b32  	%r114, %r5, 8;
	setp.ne.s32 	%p7, %r114, 0;
	@%p7 bra 	$L__BB0_10;
	add.s32 	%r121, %r4, %r151;
	mul.wide.s32 	%rd41, %r121, 4;
	add.s64 	%rd42, %rd3, %rd41;
	ld.global.nc.u32 	%r115, [%rd42];
	add.s32 	%r122, %r42, %r151;
	mul.wide.s32 	%rd43, %r122, 4;
	add.s64 	%rd44, %rd3, %rd43;
	ld.global.nc.u32 	%r116, [%rd44];
	ld.global.nc.u32 	%r117, [%rd42+16];
	ld.global.nc.u32 	%r118, [%rd44+16];
	add.s32 	%r123, %r151, %r43;
	mad.lo.s32 	%r124, %r123, %r50, %r2;
	mul.wide.s32 	%rd45, %r124, 4;
	add.s64 	%rd46, %rd1, %rd45;
	ld.global.nc.u32 	%r119, [%rd46];
	shl.b32 	%r125, %r50, 2;
	add.s32 	%r126, %r124, %r125;
	mul.wide.s32 	%rd47, %r126, 4;
	add.s64 	%rd48, %rd1, %rd47;
	ld.global.nc.u32 	%r120, [%rd48];
	// begin inline asm
	mma.sync.aligned.m16n8k8.row.col.f32.tf32.tf32.f32 {%f101, %f100, %f99, %f98}, {%r115, %r116, %r117, %r118}, {%r119, %r120}, {%f101, %f100, %f99, %f98};
	// end inline asm
$L__BB0_10:
	shl.b32 	%r128, %r1, 1;
	and.b32  	%r46, %r128, 6;
	setp.ge.s32 	%p8, %r2, %r49;
	setp.ge.s32 	%p9, %r46, %r50;
	or.pred  	%p10, %p8, %p9;
	@%p10 bra 	$L__BB0_12;
	mad.lo.s32 	%r129, %r50, %r2, %r46;
	mul.wide.u32 	%rd49, %r129, 4;
	add.s64 	%rd50, %rd2, %rd49;
	st.global.f32 	[%rd50], %f101;
$L__BB0_12:
	setp.ge.s32 	%p11, %r2, %r49;
	add.s32 	%r47, %r46, 1;
	setp.ge.s32 	%p12, %r47, %r50;
	or.pred  	%p13, %p11, %p12;
	@%p13 bra 	$L__BB0_14;
	mul.lo.s32 	%r131, %r50, %r2;
	cvt.u64.u32 	%rd51, %r131;
	cvt.u64.u32 	%rd52, %r46;
	add.s64 	%rd53, %rd52, %rd51;
	shl.b64 	%rd54, %rd53, 2;
	add.s64 	%rd55, %rd2, %rd54;
	st.global.f32 	[%rd55+4], %f100;
$L__BB0_14:
	setp.ge.s32 	%p14, %r46, %r50;
	add.s32 	%r48, %r2, 8;
	setp.ge.s32 	%p15, %r48, %r49;
	or.pred  	%p16, %p15, %p14;
	@%p16 bra 	$L__BB0_16;
	mad.lo.s32 	%r133, %r50, %r48, %r46;
	mul.wide.u32 	%rd56, %r133, 4;
	add.s64 	%rd57, %rd2, %rd56;
	st.global.f32 	[%rd57], %f99;
$L__BB0_16:
	setp.ge.s32 	%p17, %r48, %r49;
	setp.ge.s32 	%p18, %r47, %r50;
	or.pred  	%p19, %p17, %p18;
	@%p19 bra 	$L__BB0_18;
	mul.lo.s32 	%r134, %r50, %r48;
	cvt.u64.u32 	%rd58, %r134;
	cvt.u64.u32 	%rd59, %r46;
	add.s64 	%rd60, %rd59, %rd58;
	shl.b64 	%rd61, %rd60, 2;
	add.s64 	%rd62, %rd2, %rd61;
	st.global.f32 	[%rd62+4], %f98;
$L__BB0_18:
	ret;

}
	// .globl	_ZN8pygpukit3ops4tf3224sgemm_tf32_ampere_kernelEPKfS3_Pfiii
.visible .entry _ZN8pygpukit3ops4tf3224sgemm_tf32_ampere_kernelEPKfS3_Pfiii(
	.param .u64 .ptr .align 1 _ZN8pygpukit3ops4tf3224sgemm_tf32_ampere_kernelEPKfS3_Pfiii_param_0,
	.param .u64 .ptr .align 1 _ZN8pygpukit3ops4tf3224sgemm_tf32_ampere_kernelEPKfS3_Pfiii_param_1,
	.param .u64 .ptr .align 1 _ZN8pygpukit3ops4tf3224sgemm_tf32_ampere_kernelEPKfS3_Pfiii_param_2,
	.param .u32 _ZN8pygpukit3ops4tf3224sgemm_tf32_ampere_kernelEPKfS3_Pfiii_param_3,
	.param .u32 _ZN8pygpukit3ops4tf3224sgemm_tf32_ampere_kernelEPKfS3_Pfiii_param_4,
	.param .u32 _ZN8pygpukit3ops4tf3224sgemm_tf32_ampere_kernelEPKfS3_Pfiii_param_5
)
.maxntid 256
.minnctapersm 2
{
	.reg .pred 	%p<221>;
	.reg .b32 	%r<334>;
	.reg .b32 	%f<579>;
	.reg .b64 	%rd<76>;
	// demoted variable
	.shared .align 4 .b8 _ZZN8pygpukit3ops4tf3224sgemm_tf32_ampere_kernelEPKfS3_PfiiiE3smA[20480];
	// demoted variable
	.shared .align 4 .b8 _ZZN8pygpukit3ops4tf3224sgemm_tf32_ampere_kernelEPKfS3_PfiiiE3smB[16896];
	ld.param.u64 	%rd13, [_ZN8pygpukit3ops4tf3224sgemm_tf32_ampere_kernelEPKfS3_Pfiii_param_0];
	ld.param.u64 	%rd14, [_ZN8pygpukit3ops4tf3224sgemm_tf32_ampere_kernelEPKfS3_Pfiii_param_1];
	ld.param.u64 	%rd15, [_ZN8pygpukit3ops4tf3224sgemm_tf32_ampere_kernelEPKfS3_Pfiii_param_2];
	ld.param.u32 	%r72, [_ZN8pygpukit3ops4tf3224sgemm_tf32_ampere_kernelEPKfS3_Pfiii_param_3];
	ld.param.u32 	%r73, [_ZN8pygpukit3ops4tf3224sgemm_tf32_ampere_kernelEPKfS3_Pfiii_param_4];
	ld.param.u32 	%r75, [_ZN8pygpukit3ops4tf3224sgemm_tf32_ampere_kernelEPKfS3_Pfiii_param_5];
	cvta.to.global.u64 	%rd1, %rd15;
	mov.u32 	%r76, %tid.x;
	mov.u32 	%r77, %ctaid.y;
	shl.b32 	%r2, %r77, 7;
	mov.u32 	%r78, %ctaid.x;
	shl.b32 	%r3, %r78, 7;
	shr.u32 	%r79, %r76, 1;
	and.b32  	%r4, %r79, 96;
	shl.b32 	%r5, %r76, 1;
	and.b32  	%r6, %r5, 64;
	shr.s32 	%r80, %r75, 31;
	shr.u32 	%r81, %r80, 28;
	add.s32 	%r82, %r75, %r81;
	shr.s32 	%r7, %r82, 4;
	shr.u32 	%r8, %r76, 2;
	and.b32  	%r9, %r8, 7;
	shl.b32 	%r10, %r76, 2;
	and.b32  	%r326, %r10, 12;
	setp.ge.s32 	%p1, %r326, %r75;
	mov.u32 	%r83, _ZZN8pygpukit3ops4tf3224sgemm_tf32_ampere_kernelEPKfS3_PfiiiE3smA;
	cvt.u64.u32 	%rd16, %r83;
	cvta.shared.u64 	%rd17, %rd16;
	shl.b32 	%r84, %r76, 4;
	cvt.u64.u32 	%rd18, %r84;
	and.b64  	%rd19, %rd18, 48;
	add.s64 	%rd2, %rd17, %rd19;
	or.b32  	%r12, %r8, %r2;
	setp.ge.s32 	%p2, %r12, %r72;
	mul.wide.u32 	%rd20, %r8, 80;
	add.s64 	%rd3, %rd2, %rd20;
	or.pred  	%p3, %p2, %p1;
	@%p3 bra 	$L__BB1_2;
	mad.lo.s32 	%r87, %r12, %r75, %r326;
	mul.wide.u32 	%rd23, %r87, 4;
	add.s64 	%rd22, %rd13, %rd23;
	// begin inline asm
	{ .reg .u64 smem64;   cvta.to.shared.u64 smem64, %rd3;   cvt.u32.u64 %r85, smem64; }
	// end inline asm
	// begin inline asm
	cp.async.cg.shared.global [%r85], [%rd22], 16;
	// end inline asm
$L__BB1_2:
	setp.ge.s32 	%p4, %r326, %r75;
	add.s32 	%r13, %r12, 64;
	setp.ge.s32 	%p5, %r13, %r72;
	or.pred  	%p6, %p5, %p4;
	@%p6 bra 	$L__BB1_4;
	add.s64 	%rd24, %rd3, 5120;
	mad.lo.s32 	%r91, %r13, %r75, %r326;
	mul.wide.u32 	%rd26, %r91, 4;
	add.s64 	%rd25, %rd13, %rd26;
	// begin inline asm
	{ .reg .u64 smem64;   cvta.to.shared.u64 smem64, %rd24;   cvt.u32.u64 %r89, smem64; }
	// end inline asm
	// begin inline asm
	cp.async.cg.shared.global [%r89], [%rd25], 16;
	// end inline asm
$L__BB1_4:
	shr.u32 	%r14, %r76, 5;
	and.b32  	%r15, %r10, 124;
	add.s32 	%r16, %r15, %r3;
	setp.ge.s32 	%p7, %r16, %r73;
	mov.u32 	%r92, _ZZN8pygpukit3ops4tf3224sgemm_tf32_ampere_kernelEPKfS3_PfiiiE3smB;
	cvt.u64.u32 	%rd27, %r92;
	cvta.shared.u64 	%rd28, %rd27;
	shl.b32 	%r93, %r10, 2;
	cvt.u64.u32 	%rd29, %r93;
	and.b64  	%rd30, %rd29, 496;
	add.s64 	%rd4, %rd28, %rd30;
	setp.ge.s32 	%p8, %r14, %r75;
	mul.wide.u32 	%rd31, %r14, 528;
	add.s64 	%rd5, %rd4, %rd31;
	or.pred  	%p9, %p8, %p7;
	@%p9 bra 	$L__BB1_6;
	mad.lo.s32 	%r96, %r14, %r73, %r16;
	mul.wide.s32 	%rd34, %r96, 4;
	add.s64 	%rd33, %rd14, %rd34;
	// begin inline asm
	{ .reg .u64 smem64;   cvta.to.shared.u64 smem64, %rd5;   cvt.u32.u64 %r94, smem64; }
	// end inline asm
	// begin inline asm
	cp.async.cg.shared.global [%r94], [%rd33], 16;
	// end inline asm
$L__BB1_6:
	setp.ge.s32 	%p10, %r16, %r73;
	add.s32 	%r17, %r14, 8;
	setp.ge.s32 	%p11, %r17, %r75;
	or.pred  	%p12, %p11, %p10;
	@%p12 bra 	$L__BB1_8;
	add.s64 	%rd35, %rd5, 4224;
	mad.lo.s32 	%r99, %r17, %r73, %r16;
	mul.wide.s32 	%rd37, %r99, 4;
	add.s64 	%rd36, %rd14, %rd37;
	// begin inline asm
	{ .reg .u64 smem64;   cvta.to.shared.u64 smem64, %rd35;   cvt.u32.u64 %r97, smem64; }
	// end inline asm
	// begin inline asm
	cp.async.cg.shared.global [%r97], [%rd36], 16;
	// end inline asm
$L__BB1_8:
	// begin inline asm
	cp.async.commit_group;
	// end inline asm
	// begin inline asm
	cp.async.wait_group 0;
	// end inline asm
	bar.sync 	0;
	setp.lt.s32 	%p13, %r75, 16;
	mov.f32 	%f515, 0f00000000;
	mov.f32 	%f516, %f515;
	mov.f32 	%f517, %f515;
	mov.f32 	%f518, %f515;
	mov.f32 	%f519, %f515;
	mov.f32 	%f520, %f515;
	mov.f32 	%f521, %f515;
	mov.f32 	%f522, %f515;
	mov.f32 	%f523, %f515;
	mov.f32 	%f524, %f515;
	mov.f32 	%f525, %f515;
	mov.f32 	%f526, %f515;
	mov.f32 	%f527, %f515;
	mov.f32 	%f528, %f515;
	mov.f32 	%f529, %f515;
	mov.f32 	%f530, %f515;
	mov.f32 	%f531, %f515;
	mov.f32 	%f532, %f515;
	mov.f32 	%f533, %f515;
	mov.f32 	%f534, %f515;
	mov.f32 	%f535, %f515;
	mov.f32 	%f536, %f515;
	mov.f32 	%f537, %f515;
	mov.f32 	%f538, %f515;
	mov.f32 	%f539, %f515;
	mov.f32 	%f540, %f515;
	mov.f32 	%f541, %f515;
	mov.f32 	%f542, %f515;
	mov.f32 	%f543, %f515;
	mov.f32 	%f544, %f515;
	mov.f32 	%f545, %f515;
	mov.f32 	%f546, %f515;
	mov.f32 	%f547, %f515;
	mov.f32 	%f548, %f515;
	mov.f32 	%f549, %f515;
	mov.f32 	%f550, %f515;
	mov.f32 	%f551, %f515;
	mov.f32 	%f552, %f515;
	mov.f32 	%f553, %f515;
	mov.f32 	%f554, %f515;
	mov.f32 	%f555, %f515;
	mov.f32 	%f556, %f515;
	mov.f32 	%f557, %f515;
	mov.f32 	%f558, %f515;
	mov.f32 	%f559, %f515;
	mov.f32 	%f560, %f515;
	mov.f32 	%f561, %f515;
	mov.f32 	%f562, %f515;
	mov.f32 	%f563, %f515;
	mov.f32 	%f564, %f515;
	mov.f32 	%f565, %f515;
	mov.f32 	%f566, %f515;
	mov.f32 	%f567, %f515;
	mov.f32 	%f568, %f515;
	mov.f32 	%f569, %f515;
	mov.f32 	%f570, %f515;
	mov.f32 	%f571, %f515;
	mov.f32 	%f572, %f515;
	mov.f32 	%f573, %f515;
	mov.f32 	%f574, %f515;
	mov.f32 	%f575, %f515;
	mov.f32 	%f576, %f515;
	mov.f32 	%f577, %f515;
	mov.f32 	%f578, %f515;
	@%p13 bra 	$L__BB1_23;
	and.b32  	%r18, %r76, 3;
	add.s32 	%r19, %r9, %r4;
	add.s32 	%r20, %r9, %r6;
	neg.s32 	%r332, %r7;
	add.s32 	%r331, %r14, 16;
	add.s32 	%r101, %r14, 24;
	mad.lo.s32 	%r102, %r73, %r101, %r3;
	add.s32 	%r330, %r102, %r15;
	shl.b32 	%r24, %r73, 4;
	mad.lo.s32 	%r103, %r73, %r331, %r3;
	add.s32 	%r329, %r103, %r15;
	mad.lo.s32 	%r328, %r13, %r75, %r326;
	mad.lo.s32 	%r327, %r12, %r75, %r326;
	mov.b32 	%r333, 0;
	mov.f32 	%f515, 0f00000000;
	shl.b32 	%r315, %r20, 2;
$L__BB1_10:
	add.s32 	%r43, %r333, 1;
	and.b32  	%r44, %r333, 1;
	setp.ge.s32 	%p14, %r43, %r7;
	@%p14 bra 	$L__BB1_20;
	setp.ge.s32 	%p15, %r12, %r72;
	xor.b32  	%r45, %r44, 1;
	add.s32 	%r46, %r326, 16;
	setp.ge.s32 	%p16, %r46, %r75;
	mul.wide.u32 	%rd38, %r45, 10240;
	add.s64 	%rd39, %rd2, %rd38;
	add.s64 	%rd6, %rd39, %rd20;
	or.pred  	%p17, %p15, %p16;
	@%p17 bra 	$L__BB1_13;
	add.s32 	%r106, %r327, 16;
	mul.wide.u32 	%rd43, %r106, 4;
	add.s64 	%rd42, %rd13, %rd43;
	// begin inline asm
	{ .reg .u64 smem64;   cvta.to.shared.u64 smem64, %rd6;   cvt.u32.u64 %r104, smem64; }
	// end inline asm
	// begin inline asm
	cp.async.cg.shared.global [%r104], [%rd42], 16;
	// end inline asm
$L__BB1_13:
	setp.ge.s32 	%p19, %r13, %r72;
	or.pred  	%p20, %p19, %p16;
	@%p20 bra 	$L__BB1_15;
	add.s64 	%rd44, %rd6, 5120;
	add.s32 	%r109, %r328, 16;
	mul.wide.u32 	%rd46, %r109, 4;
	add.s64 	%rd45, %rd13, %rd46;
	// begin inline asm
	{ .reg .u64 smem64;   cvta.to.shared.u64 smem64, %rd44;   cvt.u32.u64 %r107, smem64; }
	// end inline asm
	// begin inline asm
	cp.async.cg.shared.global [%r107], [%rd45], 16;
	// end inline asm
$L__BB1_15:
	setp.ge.s32 	%p21, %r16, %r73;
	mul.wide.u32 	%rd47, %r45, 8448;
	add.s64 	%rd48, %rd4, %rd47;
	setp.ge.s32 	%p22, %r331, %r75;
	add.s64 	%rd7, %rd48, %rd31;
	or.pred  	%p23, %p22, %p21;
	@%p23 bra 	$L__BB1_17;
	mul.wide.s32 	%rd52, %r329, 4;
	add.s64 	%rd51, %rd14, %rd52;
	// begin inline asm
	{ .reg .u64 smem64;   cvta.to.shared.u64 smem64, %rd7;   cvt.u32.u64 %r110, smem64; }
	// end inline asm
	// begin inline asm
	cp.async.cg.shared.global [%r110], [%rd51], 16;
	// end inline asm
$L__BB1_17:
	add.s32 	%r112, %r331, 8;
	setp.ge.s32 	%p25, %r112, %r75;
	or.pred  	%p26, %p25, %p21;
	@%p26 bra 	$L__BB1_19;
	add.s64 	%rd53, %rd7, 4224;
	mul.wide.s32 	%rd55, %r330, 4;
	add.s64 	%rd54, %rd14, %rd55;
	// begin inline asm
	{ .reg .u64 smem64;   cvta.to.shared.u64 smem64, %rd53;   cvt.u32.u64 %r113, smem64; }
	// end inline asm
	// begin inline asm
	cp.async.cg.shared.global [%r113], [%rd54], 16;
	// end inline asm
$L__BB1_19:
	// begin inline asm
	cp.async.commit_group;
	// end inline asm
$L__BB1_20:
	mad.lo.s32 	%r308, %r44, 10240, %r83;
	mad.lo.s32 	%r310, %r44, 8448, %r92;
	mad.lo.s32 	%r311, %r18, 528, %r310;
	mad.lo.s32 	%r312, %r19, 80, %r308;
	shl.b32 	%r313, %r18, 2;
	add.s32 	%r314, %r312, %r313;
	ld.shared.u32 	%r115, [%r314];
	ld.shared.u32 	%r116, [%r314+640];
	ld.shared.u32 	%r117, [%r314+16];
	ld.shared.u32 	%r118, [%r314+656];
	add.s32 	%r316, %r311, %r315;
	ld.shared.u32 	%r119, [%r316];
	ld.shared.u32 	%r120, [%r316+2112];
	// begin inline asm
	mma.sync.aligned.m16n8k8.row.col.f32.tf32.tf32.f32 {%f578, %f577, %f576, %f575}, {%r115, %r116, %r117, %r118}, {%r119, %r120}, {%f578, %f577, %f576, %f575};
	// end inline asm
	ld.shared.u32 	%r121, [%r314];
	ld.shared.u32 	%r122, [%r314+640];
	ld.shared.u32 	%r123, [%r314+16];
	ld.shared.u32 	%r124, [%r314+656];
	ld.shared.u32 	%r125, [%r316+32];
	ld.shared.u32 	%r126, [%r316+2144];
	// begin inline asm
	mma.sync.aligned.m16n8k8.row.col.f32.tf32.tf32.f32 {%f574, %f573, %f572, %f571}, {%r121, %r122, %r123, %r124}, {%r125, %r126}, {%f574, %f573, %f572, %f571};
	// end inline asm
	ld.shared.u32 	%r127, [%r314];
	ld.shared.u32 	%r128, [%r314+640];
	ld.shared.u32 	%r129, [%r314+16];
	ld.shared.u32 	%r130, [%r314+656];
	ld.shared.u32 	%r131, [%r316+64];
	ld.shared.u32 	%r132, [%r316+2176];
	// begin inline asm
	mma.sync.aligned.m16n8k8.row.col.f32.tf32.tf32.f32 {%f570, %f569, %f568, %f567}, {%r127, %r128, %r129, %r130}, {%r131, %r132}, {%f570, %f569, %f568, %f567};
	// end inline asm
	ld.shared.u32 	%r133, [%r314];
	ld.shared.u32 	%r134, [%r314+640];
	ld.shared.u32 	%r135, [%r314+16];
	ld.shared.u32 	%r136, [%r314+656];
	ld.shared.u32 	%r137, [%r316+96];
	ld.shared.u32 	%r138, [%r316+2208];
	// begin inline asm
	mma.sync.aligned.m16n8k8.row.col.f32.tf32.tf32.f32 {%f566, %f565, %f564, %f563}, {%r133, %r134, %r135, %r136}, {%r137, %r138}, {%f566, %f565, %f564, %f563};
	// end inline asm
	ld.shared.u32 	%r139, [%r314];
	ld.shared.u32 	%r140, [%r314+640];
	ld.shared.u32 	%r141, [%r314+16];
	ld.shared.u32 	%r142, [%r314+656];
	ld.shared.u32 	%r143, [%r316+128];
	ld.shared.u32 	%r144, [%r316+2240];
	// begin inline asm
	mma.sync.aligned.m16n8k8.row.col.f32.tf32.tf32.f32 {%f562, %f561, %f560, %f559}, {%r139, %r140, %r141, %r142}, {%r143, %r144}, {%f562, %f561, %f560, %f559};
	// end inline asm
	ld.shared.u32 	%r145, [%r314];
	ld.shared.u32 	%r146, [%r314+640];
	ld.shared.u32 	%r147, [%r314+16];
	ld.shared.u32 	%r148, [%r314+656];
	ld.shared.u32 	%r149, [%r316+160];
	ld.shared.u32 	%r150, [%r316+2272];
	// begin inline asm
	mma.sync.aligned.m16n8k8.row.col.f32.tf32.tf32.f32 {%f558, %f557, %f556, %f555}, {%r145, %r146, %r147, %r148}, {%r149, %r150}, {%f558, %f557, %f556, %f555};
	// end inline asm
	ld.shared.u32 	%r151, [%r314];
	ld.shared.u32 	%r152, [%r314+640];
	ld.shared.u32 	%r153, [%r314+16];
	ld.shared.u32 	%r154, [%r314+656];
	ld.shared.u32 	%r155, [%r316+192];
	ld.shared.u32 	%r156, [%r316+2304];
	// begin inline asm
	mma.sync.aligned.m16n8k8.row.col.f32.tf32.tf32.f32 {%f554, %f553, %f552, %f551}, {%r151, %r152, %r153, %r154}, {%r155, %r156}, {%f554, %f553, %f552, %f551};
	// end inline asm
	ld.shared.u32 	%r157, [%r314];
	ld.shared.u32 	%r158, [%r314+640];
	ld.shared.u32 	%r159, [%r314+16];
	ld.shared.u32 	%r160, [%r314+656];
	ld.shared.u32 	%r161, [%r316+224];
	ld.shared.u32 	%r162, [%r316+2336];
	// begin inline asm
	mma.sync.aligned.m16n8k8.row.col.f32.tf32.tf32.f32 {%f550, %f549, %f548, %f547}, {%r157, %r158, %r159, %r160}, {%r161, %r162}, {%f550, %f549, %f548, %f547};
	// end inline asm
	ld.shared.u32 	%r163, [%r314+1280];
	ld.shared.u32 	%r164, [%r314+1920];
	ld.shared.u32 	%r165, [%r314+1296];
	ld.shared.u32 	%r166, [%r314+1936];
	ld.shared.u32 	%r167, [%r316];
	ld.shared.u32 	%r168, [%r316+2112];
	// begin inline asm
	mma.sync.aligned.m16n8k8.row.col.f32.tf32.tf32.f32 {%f546, %f545, %f544, %f543}, {%r163, %r164, %r165, %r166}, {%r167, %r168}, {%f546, %f545, %f544, %f543};
	// end inline asm
	ld.shared.u32 	%r169, [%r314+1280];
	ld.shared.u32 	%r170, [%r314+1920];
	ld.shared.u32 	%r171, [%r314+1296];
	ld.shared.u32 	%r172, [%r314+1936];
	ld.shared.u32 	%r173, [%r316+32];
	ld.shared.u32 	%r174, [%r316+2144];
	// begin inline asm
	mma.sync.aligned.m16n8k8.row.col.f32.tf32.tf32.f32 {%f542, %f541, %f540, %f539}, {%r169, %r170, %r171, %r172}, {%r173, %r174}, {%f542, %f541, %f540, %f539};
	// end inline asm
	ld.shared.u32 	%r175, [%r314+1280];
	ld.shared.u32 	%r176, [%r314+1920];
	ld.shared.u32 	%r177, [%r314+1296];
	ld.shared.u32 	%r178, [%r314+1936];
	ld.shared.u32 	%r179, [%r316+64];
	ld.shared.u32 	%r180, [%r316+2176];
	// begin inline asm
	mma.sync.aligned.m16n8k8.row.col.f32.tf32.tf32.f32 {%f538, %f537, %f536, %f535}, {%r175, %r176, %r177, %r178}, {%r179, %r180}, {%f538, %f537, %f536, %f535};
	// end inline asm
	ld.shared.u32 	%r181, [%r314+1280];
	ld.shared.u32 	%r182, [%r314+1920];
	ld.shared.u32 	%r183, [%r314+1296];
	ld.shared.u32 	%r184, [%r314+1936];
	ld.shared.u32 	%r185, [%r316+96];
	ld.shared.u32 	%r186, [%r316+2208];
	// begin inline asm
	mma.sync.aligned.m16n8k8.row.col.f32.tf32.tf32.f32 {%f534, %f533, %f532, %f531}, {%r181, %r182, %r183, %r184}, {%r185, %r186}, {%f534, %f533, %f532, %f531};
	// end inline asm
	ld.shared.u32 	%r187, [%r314+1280];
	ld.shared.u32 	%r188, [%r314+1920];
	ld.shared.u32 	%r189, [%r314+1296];
	ld.shared.u32 	%r190, [%r314+1936];
	ld.shared.u32 	%r191, [%r316+128];
	ld.shared.u32 	%r192, [%r316+2240];
	// begin inline asm
	mma.sync.aligned.m16n8k8.row.col.f32.tf32.tf32.f32 {%f530, %f529, %f528, %f527}, {%r187, %r188, %r189, %r190}, {%r191, %r192}, {%f530, %f529, %f528, %f527};
	// end inline asm
	ld.shared.u32 	%r193, [%r314+1280];
	ld.shared.u32 	%r194, [%r314+1920];
	ld.shared.u32 	%r195, [%r314+1296];
	ld.shared.u32 	%r196, [%r314+1936];
	ld.shared.u32 	%r197, [%r316+160];
	ld.shared.u32 	%r198, [%r316+2272];
	// begin inline asm
	mma.sync.aligned.m16n8k8.row.col.f32.tf32.tf32.f32 {%f526, %f525, %f524, %f523}, {%r193, %r194, %r195, %r196}, {%r197, %r198}, {%f526, %f525, %f524, %f523};
	// end inline asm
	ld.shared.u32 	%r199, [%r314+1280];
	ld.shared.u32 	%r200, [%r314+1920];
	ld.shared.u32 	%r201, [%r314+1296];
	ld.shared.u32 	%r202, [%r314+1936];
	ld.shared.u32 	%r203, [%r316+192];
	ld.shared.u32 	%r204, [%r316+2304];
	// begin inline asm
	mma.sync.aligned.m16n8k8.row.col.f32.tf32.tf32.f32 {%f522, %f521, %f520, %f519}, {%r199, %r200, %r201, %r202}, {%r203, %r204}, {%f522, %f521, %f520, %f519};
	// end inline asm
	ld.shared.u32 	%r205, [%r314+1280];
	ld.shared.u32 	%r206, [%r314+1920];
	ld.shared.u32 	%r207, [%r314+1296];
	ld.shared.u32 	%r208, [%r314+1936];
	ld.shared.u32 	%r209, [%r316+224];
	ld.shared.u32 	%r210, [%r316+2336];
	// begin inline asm
	mma.sync.aligned.m16n8k8.row.col.f32.tf32.tf32.f32 {%f518, %f517, %f516, %f515}, {%r205, %r206, %r207, %r208}, {%r209, %r210}, {%f518, %f517, %f516, %f515};
	// end inline asm
	ld.shared.u32 	%r211, [%r314+32];
	ld.shared.u32 	%r212, [%r314+672];
	ld.shared.u32 	%r213, [%r314+48];
	ld.shared.u32 	%r214, [%r314+688];
	ld.shared.u32 	%r215, [%r316+4224];
	ld.shared.u32 	%r216, [%r316+6336];
	// begin inline asm
	mma.sync.aligned.m16n8k8.row.col.f32.tf32.tf32.f32 {%f578, %f577, %f576, %f575}, {%r211, %r212, %r213, %r214}, {%r215, %r216}, {%f578, %f577, %f576, %f575};
	// end inline asm
	ld.shared.u32 	%r217, [%r314+32];
	ld.shared.u32 	%r218, [%r314+672];
	ld.shared.u32 	%r219, [%r314+48];
	ld.shared.u32 	%r220, [%r314+688];
	ld.shared.u32 	%r221, [%r316+4256];
	ld.shared.u32 	%r222, [%r316+6368];
	// begin inline asm
	mma.sync.aligned.m16n8k8.row.col.f32.tf32.tf32.f32 {%f574, %f573, %f572, %f571}, {%r217, %r218, %r219, %r220}, {%r221, %r222}, {%f574, %f573, %f572, %f571};
	// end inline asm
	ld.shared.u32 	%r223, [%r314+32];
	ld.shared.u32 	%r224, [%r314+672];
	ld.shared.u32 	%r225, [%r314+48];
	ld.shared.u32 	%r226, [%r314+688];
	ld.shared.u32 	%r227, [%r316+4288];
	ld.shared.u32 	%r228, [%r316+6400];
	// begin inline asm
	mma.sync.aligned.m16n8k8.row.col.f32.tf32.tf32.f32 {%f570, %f569, %f568, %f567}, {%r223, %r224, %r225, %r226}, {%r227, %r228}, {%f570, %f569, %f568, %f567};
	// end inline asm
	ld.shared.u32 	%r229, [%r314+32];
	ld.shared.u32 	%r230, [%r314+672];
	ld.shared.u32 	%r231, [%r314+48];
	ld.shared.u32 	%r232, [%r314+688];
	ld.shared.u32 	%r233, [%r316+4320];
	ld.shared.u32 	%r234, [%r316+6432];
	// begin inline asm
	mma.sync.aligned.m16n8k8.row.col.f32.tf32.tf32.f32 {%f566, %f565, %f564, %f563}, {%r229, %r230, %r231, %r232}, {%r233, %r234}, {%f566, %f565, %f564, %f563};
	// end inline asm
	ld.shared.u32 	%r235, [%r314+32];
	ld.shared.u32 	%r236, [%r314+672];
	ld.shared.u32 	%r237, [%r314+48];
	ld.shared.u32 	%r238, [%r314+688];
	ld.shared.u32 	%r239, [%r316+4352];
	ld.shared.u32 	%r240, [%r316+6464];
	// begin inline asm
	mma.sync.aligned.m16n8k8.row.col.f32.tf32.tf32.f32 {%f562, %f561, %f560, %f559}, {%r235, %r236, %r237, %r238}, {%r239, %r240}, {%f562, %f561, %f560, %f559};
	// end inline asm
	ld.shared.u32 	%r241, [%r314+32];
	ld.shared.u32 	%r242, [%r314+672];
	ld.shared.u32 	%r243, [%r314+48];
	ld.shared.u32 	%r244, [%r314+688];
	ld.shared.u32 	%r245, [%r316+4384];
	ld.shared.u32 	%r246, [%r316+6496];
	// begin inline asm
	mma.sync.aligned.m16n8k8.row.col.f32.tf32.tf32.f32 {%f558, %f557, %f556, %f555}, {%r241, %r242, %r243, %r244}, {%r245, %r246}, {%f558, %f557, %f556, %f555};
	// end inline asm
	ld.shared.u32 	%r247, [%r314+32];
	ld.shared.u32 	%r248, [%r314+672];
	ld.shared.u32 	%r249, [%r314+48];
	ld.shared.u32 	%r250, [%r314+688];
	ld.shared.u32 	%r251, [%r316+4416];
	ld.shared.u32 	%r252, [%r316+6528];
	// begin inline asm
	mma.sync.aligned.m16n8k8.row.col.f32.tf32.tf32.f32 {%f554, %f553, %f552, %f551}, {%r247, %r248, %r249, %r250}, {%r251, %r252}, {%f554, %f553, %f552, %f551};
	// end inline asm
	ld.shared.u32 	%r253, [%r314+32];
	ld.shared.u32 	%r254, [%r314+672];
	ld.shared.u32 	%r255, [%r314+48];
	ld.shared.u32 	%r256, [%r314+688];
	ld.shared.u32 	%r257, [%r316+4448];
	ld.shared.u32 	%r258, [%r316+6560];
	// begin inline asm
	mma.sync.aligned.m16n8k8.row.col.f32.tf32.tf32.f32 {%f550, %f549, %f548, %f547}, {%r253, %r254, %r255, %r256}, {%r257, %r258}, {%f550, %f549, %f548, %f547};
	// end inline asm
	ld.shared.u32 	%r259, [%r314+1312];
	ld.shared.u32 	%r260, [%r314+1952];
	ld.shared.u32 	%r261, [%r314+1328];
	ld.shared.u32 	%r262, [%r314+1968];
	ld.shared.u32 	%r263, [%r316+4224];
	ld.shared.u32 	%r264, [%r316+6336];
	// begin inline asm
	mma.sync.aligned.m16n8k8.row.col.f32.tf32.tf32.f32 {%f546, %f545, %f544, %f543}, {%r259, %r260, %r261, %r262}, {%r263, %r264}, {%f546, %f545, %f544, %f543};
	// end inline asm
	ld.shared.u32 	%r265, [%r314+1312];
	ld.shared.u32 	%r266, [%r314+1952];
	ld.shared.u32 	%r267, [%r314+1328];
	ld.shared.u32 	%r268, [%r314+1968];
	ld.shared.u32 	%r269, [%r316+4256];
	ld.shared.u32 	%r270, [%r316+6368];
	// begin inline asm
	mma.sync.aligned.m16n8k8.row.col.f32.tf32.tf32.f32 {%f542, %f541, %f540, %f539}, {%r265, %r266, %r267, %r268}, {%r269, %r270}, {%f542, %f541, %f540, %f539};
	// end inline asm
	ld.shared.u32 	%r271, [%r314+1312];
	ld.shared.u32 	%r272, [%r314+1952];
	ld.shared.u32 	%r273, [%r314+1328];
	ld.shared.u32 	%r274, [%r314+1968];
	ld.shared.u32 	%r275, [%r316+4288];
	ld.shared.u32 	%r276, [%r316+6400];
	// begin inline asm
	mma.sync.aligned.m16n8k8.row.col.f32.tf32.tf32.f32 {%f538, %f537, %f536, %f535}, {%r271, %r272, %r273, %r274}, {%r275, %r276}, {%f538, %f537, %f536, %f535};
	// end inline asm
	ld.shared.u32 	%r277, [%r314+1312];
	ld.shared.u32 	%r278, [%r314+1952];
	ld.shared.u32 	%r279, [%r314+1328];
	ld.shared.u32 	%r280, [%r314+1968];
	ld.shared.u32 	%r281, [%r316+4320];
	ld.shared.u32 	%r282, [%r316+6432];
	// begin inline asm
	mma.sync.aligned.m16n8k8.row.col.f32.tf32.tf32.f32 {%f534, %f533, %f532, %f531}, {%r277, %r278, %r279, %r280}, {%r281, %r282}, {%f534, %f533, %f532, %f531};
	// end inline asm
	ld.shared.u32 	%r283, [%r314+1312];
	ld.shared.u32 	%r284, [%r314+1952];
	ld.shared.u32 	%r285, [%r314+1328];
	ld.shared.u32 	%r286, [%r314+1968];
	ld.shared.u32 	%r287, [%r316+4352];
	ld.shared.u32 	%r288, [%r316+6464];
	// begin inline asm
	mma.sync.aligned.m16n8k8.row.col.f32.tf32.tf32.f32 {%f530, %f529, %f528, %f527}, {%r283, %r284, %r285, %r286}, {%r287, %r288}, {%f530, %f529, %f528, %f527};
	// end inline asm
	ld.shared.u32 	%r289, [%r314+1312];
	ld.shared.u32 	%r290, [%r314+1952];
	ld.shared.u32 	%r291, [%r314+1328];
	ld.shared.u32 	%r292, [%r314+1968];
	ld.shared.u32 	%r293, [%r316+4384];
	ld.shared.u32 	%r294, [%r316+6496];
	// begin inline asm
	mma.sync.aligned.m16n8k8.row.col.f32.tf32.tf32.f32 {%f526, %f525, %f524, %f523}, {%r289, %r290, %r291, %r292}, {%r293, %r294}, {%f526, %f525, %f524, %f523};
	// end inline asm
	ld.shared.u32 	%r295, [%r314+1312];
	ld.shared.u32 	%r296, [%r314+1952];
	ld.shared.u32 	%r297, [%r314+1328];
	ld.shared.u32 	%r298, [%r314+1968];
	ld.shared.u32 	%r299, [%r316+4416];
	ld.shared.u32 	%r300, [%r316+6528];
	// begin inline asm
	mma.sync.aligned.m16n8k8.row.col.f32.tf32.tf32.f32 {%f522, %f521, %f520, %f519}, {%r295, %r296, %r297, %r298}, {%r299, %r300}, {%f522, %f521, %f520, %f519};
	// end inline asm
	ld.shared.u32 	%r301, [%r314+1312];
	ld.shared.u32 	%r302, [%r314+1952];
	ld.shared.u32 	%r303, [%r314+1328];
	ld.shared.u32 	%r304, [%r314+1968];
	ld.shared.u32 	%r305, [%r316+4448];
	ld.shared.u32 	%r306, [%r316+6560];
	// begin inline asm
	mma.sync.aligned.m16n8k8.row.col.f32.tf32.tf32.f32 {%f518, %f517, %f516, %f515}, {%r301, %r302, %r303, %r304}, {%r305, %r306}, {%f518, %f517, %f516, %f515};
	// end inline asm
	@%p14 bra 	$L__BB1_22;
	// begin inline asm
	cp.async.wait_group 0;
	// end inline asm
$L__BB1_22:
	bar.sync 	0;
	add.s32 	%r332, %r332, 1;
	setp.eq.s32 	%p28, %r332, 0;
	add.s32 	%r331, %r331, 16;
	add.s32 	%r330, %r330, %r24;
	add.s32 	%r329, %r329, %r24;
	add.s32 	%r328, %r328, 16;
	add.s32 	%r327, %r327, 16;
	add.s32 	%r326, %r326, 16;
	mov.u32 	%r333, %r43;
	@%p28 bra 	$L__BB1_23;
	bra.uni 	$L__BB1_10;
$L__BB1_23:
	add.s32 	%r317, %r4, %r2;
	add.s32 	%r318, %r6, %r3;
	add.s32 	%r28, %r317, %r9;
	and.b32  	%r319, %r5, 6;
	add.s32 	%r320, %r318, %r319;
	add.s32 	%r30, %r28, 8;
	setp.lt.s32 	%p29, %r28, %r72;
	mul.lo.s32 	%r31, %r28, %r73;
	shl.b32 	%r32, %r73, 3;
	add.s32 	%r33, %r31, %r32;
	add.s32 	%r34, %r320, 1;
	setp.lt.s32 	%p30, %r320, %r73;
	and.pred  	%p31, %p29, %p30;
	@%p31 bra 	$L__BB1_24;
	bra.uni 	$L__BB1_25;
$L__BB1_24:
	add.s32 	%r321, %r320, %r31;
	mul.wide.s32 	%rd56, %r321, 4;
	add.s64 	%rd57, %rd1, %rd56;
	st.global.f32 	[%rd57], %f578;
$L__BB1_25:
	setp.ge.s32 	%p32, %r28, %r72;
	setp.ge.s32 	%p33, %r34, %r73;
	cvt.s64.s32 	%rd58, %r31;
	cvt.s64.s32 	%rd8, %r320;
	add.s64 	%rd59, %rd8, %rd58;
	shl.b64 	%rd60, %rd59, 2;
	add.s64 	%rd9, %rd1, %rd60;
	or.pred  	%p34, %p32, %p33;
	@%p34 bra 	$L__BB1_27;
	st.global.f32 	[%rd9+4], %f577;
$L__BB1_27:
	setp.ge.s32 	%p35, %r320, %r73;
	setp.ge.s32 	%p36, %r30, %r72;
	or.pred  	%p37, %p36, %p35;
	@%p37 bra 	$L__BB1_29;
	add.s32 	%r322, %r320, %r33;
	mul.wide.s32 	%rd61, %r322, 4;
	add.s64 	%rd62, %rd1, %rd61;
	st.global.f32 	[%rd62], %f576;
$L__BB1_29:
	setp.ge.s32 	%p38, %r34, %r73;
	setp.ge.s32 	%p39, %r30, %r72;
	cvt.s64.s32 	%rd63, %r33;
	add.s64 	%rd64, %rd8, %rd63;
	shl.b64 	%rd65, %rd64, 2;
	add.s64 	%rd10, %rd1, %rd65;
	or.pred  	%p40, %p39, %p38;
	@%p40 bra 	$L__BB1_31;
	st.global.f32 	[%rd10+4], %f575;
$L__BB1_31:
	setp.ge.s32 	%p41, %r28, %r72;
	add.s32 	%r54, %r320, 8;
	add.s32 	%r55, %r320, 9;
	setp.ge.s32 	%p42, %r54, %r73;
	or.pred  	%p43, %p41, %p42;
	@%p43 bra 	$L__BB1_33;
	st.global.f32 	[%rd9+32], %f574;
$L__BB1_33:
	setp.ge.s32 	%p44, %r28, %r72;
	setp.ge.s32 	%p45, %r55, %r73;
	or.pred  	%p46, %p44, %p45;
	@%p46 bra 	$L__BB1_35;
	st.global.f32 	[%rd9+36], %f573;
$L__BB1_35:
	setp.ge.s32 	%p47, %r54, %r73;
	setp.ge.s32 	%p48, %r30, %r72;
	or.pred  	%p49, %p48, %p47;
	@%p49 bra 	$L__BB1_37;
	st.global.f32 	[%rd10+32], %f572;
$L__BB1_37:
	setp.ge.s32 	%p50, %r55, %r73;
	setp.ge.s32 	%p51, %r30, %r72;
	or.pred  	%p52, %p51, %p50;
	@%p52 bra 	$L__BB1_39;
	st.global.f32 	[%rd10+36], %f571;
$L__BB1_39:
	setp.ge.s32 	%p53, %r28, %r72;
	add.s32 	%r56, %r320, 16;
	add.s32 	%r57, %r320, 17;
	setp.ge.s32 	%p54, %r56, %r73;
	or.pred  	%p55, %p53, %p54;
	@%p55 bra 	$L__BB1_41;
	st.global.f32 	[%rd9+64], %f570;
$L__BB1_41:
	setp.ge.s32 	%p56, %r28, %r72;
	setp.ge.s32 	%p57, %r57, %r73;
	or.pred  	%p58, %p56, %p57;
	@%p58 bra 	$L__BB1_43;
	st.global.f32 	[%rd9+68], %f569;
$L__BB1_43:
	setp.ge.s32 	%p59, %r56, %r73;
	setp.ge.s32 	%p60, %r30, %r72;
	or.pred  	%p61, %p60, %p59;
	@%p61 bra 	$L__BB1_45;
	st.global.f32 	[%rd10+64], %f568;
$L__BB1_45:
	setp.ge.s32 	%p62, %r57, %r73;
	setp.ge.s32 	%p63, %r30, %r72;
	or.pred  	%p64, %p63, %p62;
	@%p64 bra 	$L__BB1_47;
	st.global.f32 	[%rd10+68], %f567;
$L__BB1_47:
	setp.ge.s32 	%p65, %r28, %r72;
	add.s32 	%r58, %r320, 24;
	add.s32 	%r59, %r320, 25;
	setp.ge.s32 	%p66, %r58, %r73;
	or.pred  	%p67, %p65, %p66;
	@%p67 bra 	$L__BB1_49;
	st.global.f32 	[%rd9+96], %f566;
$L__BB1_49:
	setp.ge.s32 	%p68, %r28, %r72;
	setp.ge.s32 	%p69, %r59, %r73;
	or.pred  	%p70, %p68, %p69;
	@%p70 bra 	$L__BB1_51;
	st.global.f32 	[%rd9+100], %f565;
$L__BB1_51:
	setp.ge.s32 	%p71, %r58, %r73;
	setp.ge.s32 	%p72, %r30, %r72;
	or.pred  	%p73, %p72, %p71;
	@%p73 bra 	$L__BB1_53;
	st.global.f32 	[%rd10+96], %f564;
$L__BB1_53:
	setp.ge.s32 	%p74, %r59, %r73;
	setp.ge.s32 	%p75, %r30, %r72;
	or.pred  	%p76, %p75, %p74;
	@%p76 bra 	$L__BB1_55;
	st.global.f32 	[%rd10+100], %f563;
$L__BB1_55:
	setp.ge.s32 	%p77, %r28, %r72;
	add.s32 	%r60, %r320, 32;
	add.s32 	%r61, %r320, 33;
	setp.ge.s32 	%p78, %r60, %r73;
	or.pred  	%p79, %p77, %p78;
	@%p79 bra 	$L__BB1_57;
	st.global.f32 	[%rd9+128], %f562;
$L__BB1_57:
	setp.ge.s32 	%p80, %r28, %r72;
	setp.ge.s32 	%p81, %r61, %r73;
	or.pred  	%p82, %p80, %p81;
	@%p82 bra 	$L__BB1_59;
	st.global.f32 	[%rd9+132], %f561;
$L__BB1_59:
	setp.ge.s32 	%p83, %r60, %r73;
	setp.ge.s32 	%p84, %r30, %r72;
	or.pred  	%p85, %p84, %p83;
	@%p85 bra 	$L__BB1_61;
	st.global.f32 	[%rd10+128], %f560;
$L__BB1_61:
	setp.ge.s32 	%p86, %r61, %r73;
	setp.ge.s32 	%p87, %r30, %r72;
	or.pred  	%p88, %p87, %p86;
	@%p88 bra 	$L__BB1_63;
	st.global.f32 	[%rd10+132], %f559;
$L__BB1_63:
	setp.ge.s32 	%p89, %r28, %r72;
	add.s32 	%r62, %r320, 40;
	add.s32 	%r63, %r320, 41;
	setp.ge.s32 	%p90, %r62, %r73;
	or.pred  	%p91, %p89, %p90;
	@%p91 bra 	$L__BB1_65;
	st.global.f32 	[%rd9+160], %f558;
$L__BB1_65:
	setp.ge.s32 	%p92, %r28, %r72;
	setp.ge.s32 	%p93, %r63, %r73;
	or.pred  	%p94, %p92, %p93;
	@%p94 bra 	$L__BB1_67;
	st.global.f32 	[%rd9+164], %f557;
$L__BB1_67:
	setp.ge.s32 	%p95, %r62, %r73;
	setp.ge.s32 	%p96, %r30, %r72;
	or.pred  	%p97, %p96, %p95;
	@%p97 bra 	$L__BB1_69;
	st.global.f32 	[%rd10+160], %f556;
$L__BB1_69:
	setp.ge.s32 	%p98, %r63, %r73;
	setp.ge.s32 	%p99, %r30, %r72;
	or.pred  	%p100, %p99, %p98;
	@%p100 bra 	$L__BB1_71;
	st.global.f32 	[%rd10+164], %f555;
$L__BB1_71:
	setp.ge.s32 	%p101, %r28, %r72;
	add.s32 	%r64, %r320, 48;
	add.s32 	%r65, %r320, 49;
	setp.ge.s32 	%p102, %r64, %r73;
	or.pred  	%p103, %p101, %p102;
	@%p103 bra 	$L__BB1_73;
	st.global.f32 	[%rd9+192], %f554;
$L__BB1_73:
	setp.ge.s32 	%p104, %r28, %r72;
	setp.ge.s32 	%p105, %r65, %r73;
	or.pred  	%p106, %p104, %p105;
	@%p106 bra 	$L__BB1_75;
	st.global.f32 	[%rd9+196], %f553;
$L__BB1_75:
	setp.ge.s32 	%p107, %r64, %r73;
	setp.ge.s32 	%p108, %r30, %r72;
	or.pred  	%p109, %p108, %p107;
	@%p109 bra 	$L__BB1_77;
	st.global.f32 	[%rd10+192], %f552;
$L__BB1_77:
	setp.ge.s32 	%p110, %r65, %r73;
	setp.ge.s32 	%p111, %r30, %r72;
	or.pred  	%p112, %p111, %p110;
	@%p112 bra 	$L__BB1_79;
	st.global.f32 	[%rd10+196], %f551;
$L__BB1_79:
	setp.ge.s32 	%p113, %r28, %r72;
	add.s32 	%r66, %r320, 56;
	add.s32 	%r67, %r320, 57;
	setp.ge.s32 	%p114, %r66, %r73;
	or.pred  	%p115, %p113, %p114;
	@%p115 bra 	$L__BB1_81;
	st.global.f32 	[%rd9+224], %f550;
$L__BB1_81:
	setp.ge.s32 	%p116, %r28, %r72;
	setp.ge.s32 	%p117, %r67, %r73;
	or.pred  	%p118, %p116, %p117;
	@%p118 bra 	$L__BB1_83;
	st.global.f32 	[%rd9+228], %f549;
$L__BB1_83:
	setp.ge.s32 	%p119, %r66, %r73;
	setp.ge.s32 	%p120, %r30, %r72;
	or.pred  	%p121, %p120, %p119;
	@%p121 bra 	$L__BB1_85;
	st.global.f32 	[%rd10+224], %f548;
$L__BB1_85:
	setp.ge.s32 	%p122, %r67, %r73;
	setp.ge.s32 	%p123, %r30, %r72;
	or.pred  	%p124, %p123, %p122;
	@%p124 bra 	$L__BB1_87;
	st.global.f32 	[%rd10+228], %f547;
$L__BB1_87:
	setp.ge.s32 	%p125, %r320, %r73;
	add.s32 	%r68, %r28, 16;
	add.s32 	%r69, %r28, 24;
	setp.ge.s32 	%p126, %r68, %r72;
	shl.b32 	%r323, %r73, 4;
	add.s32 	%r70, %r323, %r31;
	add.s32 	%r71, %r70, %r32;
	or.pred  	%p127, %p126, %p125;
	@%p127 bra 	$L__BB1_89;
	add.s32 	%r324, %r320, %r70;
	mul.wide.s32 	%rd66, %r324, 4;
	add.s64 	%rd67, %rd1, %rd66;
	st.global.f32 	[%rd67], %f546;
$L__BB1_89:
	setp.ge.s32 	%p128, %r68, %r72;
	setp.ge.s32 	%p129, %r34, %r73;
	cvt.s64.s32 	%rd68, %r70;
	add.s64 	%rd69, %rd8, %rd68;
	shl.b64 	%rd70, %rd69, 2;
	add.s64 	%rd11, %rd1, %rd70;
	or.pred  	%p130, %p128, %p129;
	@%p130 bra 	$L__BB1_91;
	st.global.f32 	[%rd11+4], %f545;
$L__BB1_91:
	setp.ge.s32 	%p131, %r69, %r72;
	setp.ge.s32 	%p132, %r320, %r73;
	or.pred  	%p133, %p131, %p132;
	@%p133 bra 	$L__BB1_93;
	add.s32 	%r325, %r320, %r71;
	mul.wide.s32 	%rd71, %r325, 4;
	add.s64 	%rd72, %rd1, %rd71;
	st.global.f32 	[%rd72], %f544;
$L__BB1_93:
	setp.ge.s32 	%p134, %r69, %r72;
	setp.ge.s32 	%p135, %r34, %r73;
	cvt.s64.s32 	%rd73, %r71;
	add.s64 	%rd74, %rd8, %rd73;
	shl.b64 	%rd75, %rd74, 2;
	add.s64 	%rd12, %rd1, %rd75;
	or.pred  	%p136, %p134, %p135;
	@%p136 bra 	$L__BB1_95;
	st.global.f32 	[%rd12+4], %f543;
$L__BB1_95:
	setp.ge.s32 	%p137, %r68, %r72;
	setp.ge.s32 	%p138, %r54, %r73;
	or.pred  	%p139, %p137, %p138;
	@%p139 bra 	$L__BB1_97;
	st.global.f32 	[%rd11+32], %f542;
$L__BB1_97:
	setp.ge.s32 	%p140, %r68, %r72;
	setp.ge.s32 	%p141, %r55, %r73;
	or.pred  	%p142, %p140, %p141;
	@%p142 bra 	$L__BB1_99;
	st.global.f32 	[%rd11+36], %f541;
$L__BB1_99:
	setp.ge.s32 	%p143, %r69, %r72;
	setp.ge.s32 	%p144, %r54, %r73;
	or.pred  	%p145, %p143, %p144;
	@%p145 bra 	$L__BB1_101;
	st.global.f32 	[%rd12+32], %f540;
$L__BB1_101:
	setp.ge.s32 	%p146, %r69, %r72;
	setp.ge.s32 	%p147, %r55, %r73;
	or.pred  	%p148, %p146, %p147;
	@%p148 bra 	$L__BB1_103;
	st.global.f32 	[%rd12+36], %f539;
$L__BB1_103:
	setp.ge.s32 	%p149, %r68, %r72;
	setp.ge.s32 	%p150, %r56, %r73;
	or.pred  	%p151, %p149, %p150;
	@%p151 bra 	$L__BB1_105;
	st.global.f32 	[%rd11+64], %f538;
$L__BB1_105:
	setp.ge.s32 	%p152, %r68, %r72;
	setp.ge.s32 	%p153, %r57, %r73;
	or.pred  	%p154, %p152, %p153;
	@%p154 bra 	$L__BB1_107;
	st.global.f32 	[%rd11+68], %f537;
$L__BB1_107:
	setp.ge.s32 	%p155, %r69, %r72;
	setp.ge.s32 	%p156, %r56, %r73;
	or.pred  	%p157, %p155, %p156;
	@%p157 bra 	$L__BB1_109;
	st.global.f32 	[%rd12+64], %f536;
$L__BB1_109:
	setp.ge.s32 	%p158, %r69, %r72;
	setp.ge.s32 	%p159, %r57, %r73;
	or.pred  	%p160, %p158, %p159;
	@%p160 bra 	$L__BB1_111;
	st.global.f32 	[%rd12+68], %f535;
$L__BB1_111:
	setp.ge.s32 	%p161, %r68, %r72;
	setp.ge.s32 	%p162, %r58, %r73;
	or.pred  	%p163, %p161, %p162;
	@%p163 bra 	$L__BB1_113;
	st.global.f32 	[%rd11+96], %f534;
$L__BB1_113:
	setp.ge.s32 	%p164, %r68, %r72;
	setp.ge.s32 	%p165, %r59, %r73;
	or.pred  	%p166, %p164, %p165;
	@%p166 bra 	$L__BB1_115;
	st.global.f32 	[%rd11+100], %f533;
$L__BB1_115:
	setp.ge.s32 	%p167, %r69, %r72;
	setp.ge.s32 	%p168, %r58, %r73;
	or.pred  	%p169, %p167, %p168;
	@%p169 bra 	$L__BB1_117;
	st.global.f32 	[%rd12+96], %f532;
$L__BB1_117:
	setp.ge.s32 	%p170, %r69, %r72;
	setp.ge.s32 	%p171, %r59, %r73;
	or.pred  	%p172, %p170, %p171;
	@%p172 bra 	$L__BB1_119;
	st.global.f32 	[%rd12+100], %f531;
$L__BB1_119:
	setp.ge.s32 	%p173, %r68, %r72;
	setp.ge.s32 	%p174, %r60, %r73;
	or.pred  	%p175, %p173, %p174;
	@%p175 bra 	$L__BB1_121;
	st.global.f32 	[%rd11+128], %f530;
$L__BB1_121:
	setp.ge.s32 	%p176, %r68, %r72;
	setp.ge.s32 	%p177, %r61, %r73;
	or.pred  	%p178, %p176, %p177;
	@%p178 bra 	$L__BB1_123;
	st.global.f32 	[%rd11+132], %f529;
$L__BB1_123:
	setp.ge.s32 	%p179, %r69, %r72;
	setp.ge.s32 	%p180, %r60, %r73;
	or.pred  	%p181, %p179, %p180;
	@%p181 bra 	$L__BB1_125;
	st.global.f32 	[%rd12+128], %f528;
$L__BB1_125:
	setp.ge.s32 	%p182, %r69, %r72;
	setp.ge.s32 	%p183, %r61, %r73;
	or.pred  	%p184, %p182, %p183;
	@%p184 bra 	$L__BB1_127;
	st.global.f32 	[%rd12+132], %f527;
$L__BB1_127:
	setp.ge.s32 	%p185, %r68, %r72;
	setp.ge.s32 	%p186, %r62, %r73;
	or.pred  	%p187, %p185, %p186;
	@%p187 bra 	$L__BB1_129;
	st.global.f32 	[%rd11+160], %f526;
$L__BB1_129:
	setp.ge.s32 	%p188, %r68, %r72;
	setp.ge.s32 	%p189, %r63, %r73;
	or.pred  	%p190, %p188, %p189;
	@%p190 bra 	$L__BB1_131;
	st.global.f32 	[%rd11+164], %f525;
$L__BB1_131:
	setp.ge.s32 	%p191, %r69, %r72;
	setp.ge.s32 	%p192, %r62, %r73;
	or.pred  	%p193, %p191, %p192;
	@%p193 bra 	$L__BB1_133;
	st.global.f32 	[%rd12+160], %f524;
$L__BB1_133:
	setp.ge.s32 	%p194, %r69, %r72;
	setp.ge.s32 	%p195, %r63, %r73;
	or.pred  	%p196, %p194, %p195;
	@%p196 bra 	$L__BB1_135;
	st.global.f32 	[%rd12+164], %f523;
$L__BB1_135:
	setp.ge.s32 	%p197, %r68, %r72;
	setp.ge.s32 	%p198, %r64, %r73;
	or.pred  	%p199, %p197, %p198;
	@%p199 bra 	$L__BB1_137;
	st.global.f32 	[%rd11+192], %f522;
$L__BB1_137:
	setp.ge.s32 	%p200, %r68, %r72;
	setp.ge.s32 	%p201, %r65, %r73;
	or.pred  	%p202, %p200, %p201;
	@%p202 bra 	$L__BB1_139;
	st.global.f32 	[%rd11+196], %f521;
$L__BB1_139:
	setp.ge.s32 	%p203, %r69, %r72;
	setp.ge.s32 	%p204, %r64, %r73;
	or.pred  	%p205, %p203, %p204;
	@%p205 bra 	$L__BB1_141;
	st.global.f32 	[%rd12+192], %f520;
$L__BB1_141:
	setp.ge.s32 	%p206, %r69, %r72;
	setp.ge.s32 	%p207, %r65, %r73;
	or.pred  	%p208, %p206, %p207;
	@%p208 bra 	$L__BB1_143;
	st.global.f32 	[%rd12+196], %f519;
$L__BB1_143:
	setp.ge.s32 	%p209, %r68, %r72;
	setp.ge.s32 	%p210, %r66, %r73;
	or.pred  	%p211, %p209, %p210;
	@%p211 bra 	$L__BB1_145;
	st.global.f32 	[%rd11+224], %f518;
$L__BB1_145:
	setp.ge.s32 	%p212, %r68, %r72;
	setp.ge.s32 	%p213, %r67, %r73;
	or.pred  	%p214, %p212, %p213;
	@%p214 bra 	$L__BB1_147;
	st.global.f32 	[%rd11+228], %f517;
$L__BB1_147:
	setp.ge.s32 	%p215, %r69, %r72;
	setp.ge.s32 	%p216, %r66, %r73;
	or.pred  	%p217, %p215, %p216;
	@%p217 bra 	$L__BB1_149;
	st.global.f32 	[%rd12+224], %f516;
$L__BB1_149:
	setp.ge.s32 	%p218, %r69, %r72;
	setp.ge.s32 	%p219, %r67, %r73;
	or.pred  	%p220, %p218, %p219;
	@%p220 bra 	$L__BB1_151;
	st.global.f32 	[%rd12+228], %f515;
$L__BB1_151:
	ret;

}


// ===== COMPILED SASS (sm_100) =====

	.target	sm_100

	.elftype	@"ET_EXEC"


//--------------------- .note.nv.tkinfo           --------------------------
	.section	.note.nv.tkinfo,"",@"SHT_NOTE"
	.sectionflags	@"SHF_NOTE_NV_TKINFO"
	.tkinfo
        /*0018*/ 	.word	0x00000002
        /*0030*/ 	.string	""
        /*0030*/ 	.string	"ptxas"
        /*0030*/ 	.string	"Cuda compilation tools, release 13.0, V13.0.88"
        /*0030*/ 	.string	"Build cuda_13.0.r13.0/compiler.36424714_0"
        /*0030*/ 	.string	"-arch sm_100 -m 64 "



//--------------------- .note.nv.cuinfo           --------------------------
	.section	.note.nv.cuinfo,"",@"SHT_NOTE"
	.sectionflags	@"SHF_NOTE_NV_CUINFO"
        /*0018*/ 	.short	0x0002
        /*001a*/ 	.short	0x0064
        /*001c*/ 	.short	0x0082
	.zero		2


//--------------------- .nv.info                  --------------------------
	.section	.nv.info,"",@"SHT_CUDA_INFO"
	.align	4


	//----- nvinfo : EIATTR_REGCOUNT
	.align		4
        /*0000*/ 	.byte	0x04, 0x2f
        /*0002*/ 	.short	(.L_1 - .L_0)
	.align		4
.L_0:
        /*0004*/ 	.word	index@(_ZN8pygpukit3ops4tf3231sgemm_tf32_single_tile_verifiedEPKfS3_Pfiii)
        /*0008*/ 	.word	0x00000020


	//----- nvinfo : EIATTR_FRAME_SIZE
	.align		4
.L_1:
        /*000c*/ 	.byte	0x04, 0x11
        /*000e*/ 	.short	(.L_3 - .L_2)
	.align		4
.L_2:
        /*0010*/ 	.word	index@(_ZN8pygpukit3ops4tf3231sgemm_tf32_single_tile_verifiedEPKfS3_Pfiii)
        /*0014*/ 	.word	0x00000000


	//----- nvinfo : EIATTR_REGCOUNT
	.align		4
.L_3:
        /*0018*/ 	.byte	0x04, 0x2f
        /*001a*/ 	.short	(.L_5 - .L_4)
	.align		4
.L_4:
        /*001c*/ 	.word	index@(_ZN8pygpukit3ops4tf3224sgemm_tf32_ampere_kernelEPKfS3_Pfiii)
        /*0020*/ 	.word	0x0000007e


	//----- nvinfo : EIATTR_FRAME_SIZE
	.align		4
.L_5:
        /*0024*/ 	.byte	0x04, 0x11
        /*0026*/ 	.short	(.L_7 - .L_6)
	.align		4
.L_6:
        /*0028*/ 	.word	index@(_ZN8pygpukit3ops4tf3224sgemm_tf32_ampere_kernelEPKfS3_Pfiii)
        /*002c*/ 	.word	0x00000000


	//----- nvinfo : EIATTR_MIN_STACK_SIZE
	.align		4
.L_7:
        /*0030*/ 	.byte	0x04, 0x12
        /*0032*/ 	.short	(.L_9 - .L_8)
	.align		4
.L_8:
        /*0034*/ 	.word	index@(_ZN8pygpukit3ops4tf3224sgemm_tf32_ampere_kernelEPKfS3_Pfiii)
        /*0038*/ 	.word	0x00000000


	//----- nvinfo : EIATTR_MIN_STACK_SIZE
	.align		4
.L_9:
        /*003c*/ 	.byte	0x04, 0x12
        /*003e*/ 	.short	(.L_11 - .L_10)
	.align		4
.L_10:
        /*0040*/ 	.word	index@(_ZN8pygpukit3ops4tf3231sgemm_tf32_single_tile_verifiedEPKfS3_Pfiii)
        /*0044*/ 	.word	0x00000000
.L_11:


//--------------------- .nv.compat                --------------------------
	.section	.nv.compat,"",@"SHT_CUDA_COMPAT_INFO"
	.align	4
        /*0000*/ 	.byte	0x02, 0x09, 0x00, 0x00, 0x02, 0x02, 0x01, 0x00, 0x02, 0x05, 0x05, 0x00, 0x03, 0x07, 0x01, 0x01
        /*0010*/ 	.byte	0x02, 0x03, 0x00, 0x00, 0x02, 0x06, 0x01, 0x00, 0x04, 0x0b, 0x08, 0x00, 0x09, 0x00, 0x00, 0x00
        /*0020*/ 	.byte	0x00, 0x00, 0x00, 0x00


//--------------------- .nv.info._ZN8pygpukit3ops4tf3224sgemm_tf32_ampere_kernelEPKfS3_Pfiii --------------------------
	.section	.nv.info._ZN8pygpukit3ops4tf3224sgemm_tf32_ampere_kernelEPKfS3_Pfiii,"",@"SHT_CUDA_INFO"
	.sectionflags	@""
	.align	4


	//----- nvinfo : EIATTR_CUDA_API_VERSION
	.align		4
        /*0000*/ 	.byte	0x04, 0x37
        /*0002*/ 	.short	(.L_13 - .L_12)
.L_12:
        /*0004*/ 	.word	0x00000082


	//----- nvinfo : EIATTR_KPARAM_INFO
	.align		4
.L_13:
        /*0008*/ 	.byte	0x04, 0x17
        /*000a*/ 	.short	(.L_15 - .L_14)
.L_14:
        /*000c*/ 	.word	0x00000000
        /*0010*/ 	.short	0x0005
        /*0012*/ 	.short	0x0020
        /*0014*/ 	.byte	0x00, 0xf0, 0x11, 0x00


	//----- nvinfo : EIATTR_KPARAM_INFO
	.align		4
.L_15:
        /*0018*/ 	.byte	0x04, 0x17
        /*001a*/ 	.short	(.L_17 - .L_16)
.L_16:
        /*001c*/ 	.word	0x00000000
        /*0020*/ 	.short	0x0004
        /*0022*/ 	.short	0x001c
        /*0024*/ 	.byte	0x00, 0xf0, 0x11, 0x00


	//----- nvinfo : EIATTR_KPARAM_INFO
	.align		4
.L_17:
        /*0028*/ 	.byte	0x04, 0x17
        /*002a*/ 	.short	(.L_19 - .L_18)
.L_18:
        /*002c*/ 	.word	0x00000000
        /*0030*/ 	.short	0x0003
        /*0032*/ 	.short	0x0018
        /*0034*/ 	.byte	0x00, 0xf0, 0x11, 0x00


	//----- nvinfo : EIATTR_KPARAM_INFO
	.align		4
.L_19:
        /*0038*/ 	.byte	0x04, 0x17
        /*003a*/ 	.short	(.L_21 - .L_20)
.L_20:
        /*003c*/ 	.word	0x00000000
        /*0040*/ 	.short	0x0002
        /*0042*/ 	.short	0x0010
        /*0044*/ 	.byte	0x00, 0xf5, 0x21, 0x00


	//----- nvinfo : EIATTR_KPARAM_INFO
	.align		4
.L_21:
        /*0048*/ 	.byte	0x04, 0x17
        /*004a*/ 	.short	(.L_23 - .L_22)
.L_22:
        /*004c*/ 	.word	0x00000000
        /*0050*/ 	.short	0x0001
        /*0052*/ 	.short	0x0008
        /*0054*/ 	.byte	0x00, 0xf5, 0x21, 0x00


	//----- nvinfo : EIATTR_KPARAM_INFO
	.align		4
.L_23:
        /*0058*/ 	.byte	0x04, 0x17
        /*005a*/ 	.short	(.L_25 - .L_24)
.L_24:
        /*005c*/ 	.word	0x00000000
        /*0060*/ 	.short	0x0000
        /*0062*/ 	.short	0x0000
        /*0064*/ 	.byte	0x00, 0xf5, 0x21, 0x00


	//----- nvinfo : EIATTR_SPARSE_MMA_MASK
	.align		4
.L_25:
        /*0068*/ 	.byte	0x03, 0x50
        /*006a*/ 	.short	0x0000


	//----- nvinfo : EIATTR_MAXREG_COUNT
	.align		4
        /*006c*/ 	.byte	0x03, 0x1b
        /*006e*/ 	.short	0x0080


	//----- nvinfo : EIATTR_NUM_BARRIERS
	.align		4
        /*0070*/ 	.byte	0x02, 0x4c
        /*0072*/ 	.byte	0x01
	.zero		1


	//----- nvinfo : EIATTR_MERCURY_ISA_VERSION
	.align		4
        /*0074*/ 	.byte	0x03, 0x5f
        /*0076*/ 	.short	0x0101


	//----- nvinfo : EIATTR_VRC_CTA_INIT_COUNT
	.align		4
        /*0078*/ 	.byte	0x02, 0x4a
	.zero		1
	.zero		1


	//----- nvinfo : EIATTR_EXIT_INSTR_OFFSETS
	.align		4
        /*007c*/ 	.byte	0x04, 0x1c
        /*007e*/ 	.short	(.L_27 - .L_26)


	//   ....[0]....
.L_26:
        /*0080*/ 	.word	0x00002910


	//   ....[1]....
        /*0084*/ 	.word	0x00002930


	//----- nvinfo : EIATTR_MAX_THREADS
	.align		4
.L_27:
        /*0088*/ 	.byte	0x04, 0x05
        /*008a*/ 	.short	(.L_29 - .L_28)
.L_28:
        /*008c*/ 	.word	0x00000100
        /*0090*/ 	.word	0x00000001
        /*0094*/ 	.word	0x00000001


	//----- nvinfo : EIATTR_CBANK_PARAM_SIZE
	.align		4
.L_29:
        /*0098*/ 	.byte	0x03, 0x19
        /*009a*/ 	.short	0x0024


	//----- nvinfo : EIATTR_PARAM_CBANK
	.align		4
        /*009c*/ 	.byte	0x04, 0x0a
        /*009e*/ 	.short	(.L_31 - .L_30)
	.align		4
.L_30:
        /*00a0*/ 	.word	index@(.nv.constant0._ZN8pygpukit3ops4tf3224sgemm_tf32_ampere_kernelEPKfS3_Pfiii)
        /*00a4*/ 	.short	0x0380
        /*00a6*/ 	.short	0x0024


	//----- nvinfo : EIATTR_SW_WAR
	.align		4
.L_31:
        /*00a8*/ 	.byte	0x04, 0x36
        /*00aa*/ 	.short	(.L_33 - .L_32)
.L_32:
        /*00ac*/ 	.word	0x00000008
.L_33:


//--------------------- .nv.info._ZN8pygpukit3ops4tf3231sgemm_tf32_single_tile_verifiedEPKfS3_Pfiii --------------------------
	.section	.nv.info._ZN8pygpukit3ops4tf3231sgemm_tf32_single_tile_verifiedEPKfS3_Pfiii,"",@"SHT_CUDA_INFO"
	.sectionflags	@""
	.align	4


	//----- nvinfo : EIATTR_CUDA_API_VERSION
	.align		4
        /*0000*/ 	.byte	0x04, 0x37
        /*0002*/ 	.short	(.L_35 - .L_34)
.L_34:
        /*0004*/ 	.word	0x00000082


	//----- nvinfo : EIATTR_KPARAM_INFO
	.align		4
.L_35:
        /*0008*/ 	.byte	0x04, 0x17
        /*000a*/ 	.short	(.L_37 - .L_36)
.L_36:
        /*000c*/ 	.word	0x00000000
        /*0010*/ 	.short	0x0005
        /*0012*/ 	.short	0x0020
        /*0014*/ 	.byte	0x00, 0xf0, 0x11, 0x00


	//----- nvinfo : EIATTR_KPARAM_INFO
	.align		4
.L_37:
        /*0018*/ 	.byte	0x04, 0x17
        /*001a*/ 	.short	(.L_39 - .L_38)
.L_38:
        /*001c*/ 	.word	0x00000000
        /*0020*/ 	.short	0x0004
        /*0022*/ 	.short	0x001c
        /*0024*/ 	.byte	0x00, 0xf0, 0x11, 0x00


	//----- nvinfo : EIATTR_KPARAM_INFO
	.align		4
.L_39:
        /*0028*/ 	.byte	0x04, 0x17
        /*002a*/ 	.short	(.L_41 - .L_40)
.L_40:
        /*002c*/ 	.word	0x00000000
        /*0030*/ 	.short	0x0003
        /*0032*/ 	.short	0x0018
        /*0034*/ 	.byte	0x00, 0xf0, 0x11, 0x00


	//----- nvinfo : EIATTR_KPARAM_INFO
	.align		4
.L_41:
        /*0038*/ 	.byte	0x04, 0x17
        /*003a*/ 	.short	(.L_43 - .L_42)
.L_42:
        /*003c*/ 	.word	0x00000000
        /*0040*/ 	.short	0x0002
        /*0042*/ 	.short	0x0010
        /*0044*/ 	.byte	0x00, 0xf5, 0x21, 0x00


	//----- nvinfo : EIATTR_KPARAM_INFO
	.align		4
.L_43:
        /*0048*/ 	.byte	0x04, 0x17
        /*004a*/ 	.short	(.L_45 - .L_44)
.L_44:
        /*004c*/ 	.word	0x00000000
        /*0050*/ 	.short	0x0001
        /*0052*/ 	.short	0x0008
        /*0054*/ 	.byte	0x00, 0xf5, 0x21, 0x00


	//----- nvinfo : EIATTR_KPARAM_INFO
	.align		4
.L_45:
        /*0058*/ 	.byte	0x04, 0x17
        /*005a*/ 	.short	(.L_47 - .L_46)
.L_46:
        /*005c*/ 	.word	0x00000000
        /*0060*/ 	.short	0x0000
        /*0062*/ 	.short	0x0000
        /*0064*/ 	.byte	0x00, 0xf5, 0x21, 0x00


	//----- nvinfo : EIATTR_SPARSE_MMA_MASK
	.align		4
.L_47:
        /*0068*/ 	.byte	0x03, 0x50
        /*006a*/ 	.short	0x0000


	//----- nvinfo : EIATTR_MAXREG_COUNT
	.align		4
        /*006c*/ 	.byte	0x03, 0x1b
        /*006e*/ 	.short	0x00ff


	//----- nvinfo : EIATTR_MERCURY_ISA_VERSION
	.align		4
        /*0070*/ 	.byte	0x03, 0x5f
        /*0072*/ 	.short	0x0101


	//----- nvinfo : EIATTR_VRC_CTA_INIT_COUNT
	.align		4
        /*0074*/ 	.byte	0x02, 0x4a
	.zero		1
	.zero		1


	//----- nvinfo : EIATTR_EXIT_INSTR_OFFSETS
	.align		4
        /*0078*/ 	.byte	0x04, 0x1c
        /*007a*/ 	.short	(.L_49 - .L_48)


	//   ....[0]....
.L_48:
        /*007c*/ 	.word	0x00000030


	//   ....[1]....
        /*0080*/ 	.word	0x00000c50


	//   ....[2]....
        /*0084*/ 	.word	0x00000cd0


	//----- nvinfo : EIATTR_CBANK_PARAM_SIZE
	.align		4
.L_49:
        /*0088*/ 	.byte	0x03, 0x19
        /*008a*/ 	.short	0x0024


	//----- nvinfo : EIATTR_PARAM_CBANK
	.align		4
        /*008c*/ 	.byte	0x04, 0x0a
        /*008e*/ 	.short	(.L_51 - .L_50)
	.align		4
.L_50:
        /*0090*/ 	.word	index@(.nv.constant0._ZN8pygpukit3ops4tf3231sgemm_tf32_single_tile_verifiedEPKfS3_Pfiii)
        /*0094*/ 	.short	0x0380
        /*0096*/ 	.short	0x0024


	//----- nvinfo : EIATTR_SW_WAR
	.align		4
.L_51:
        /*0098*/ 	.byte	0x04, 0x36
        /*009a*/ 	.short	(.L_53 - .L_52)
.L_52:
        /*009c*/ 	.word	0x00000008
.L_53:


//--------------------- .nv.callgraph             --------------------------
	.section	.nv.callgraph,"",@"SHT_CUDA_CALLGRAPH"
	.align	4
	.sectionentsize	8
	.align		4
        /*0000*/ 	.word	0x00000000
	.align		4
        /*0004*/ 	.word	0xffffffff
	.align		4
        /*0008*/ 	.word	0x00000000
	.align		4
        /*000c*/ 	.word	0xfffffffe
	.align		4
        /*0010*/ 	.word	0x00000000
	.align		4
        /*0014*/ 	.word	0xfffffffd
	.align		4
        /*0018*/ 	.word	0x00000000
	.align		4
        /*001c*/ 	.word	0xfffffffc


//--------------------- .text._ZN8pygpukit3ops4tf3224sgemm_tf32_ampere_kernelEPKfS3_Pfiii --------------------------
	.section	.text._ZN8pygpukit3ops4tf3224sgemm_tf32_ampere_kernelEPKfS3_Pfiii,"ax",@progbits
	.align	128
        .global         _ZN8pygpukit3ops4tf3224sgemm_tf32_ampere_kernelEPKfS3_Pfiii
        .type           _ZN8pygpukit3ops4tf3224sgemm_tf32_ampere_kernelEPKfS3_Pfiii,@function
        .size           _ZN8pygpukit3ops4tf3224sgemm_tf32_ampere_kernelEPKfS3_Pfiii,(.L_x_12 - _ZN8pygpukit3ops4tf3224sgemm_tf32_ampere_kernelEPKfS3_Pfiii)
        .other          _ZN8pygpukit3ops4tf3224sgemm_tf32_ampere_kernelEPKfS3_Pfiii,@"STO_CUDA_ENTRY STV_DEFAULT"
_ZN8pygpukit3ops4tf3224sgemm_tf32_ampere_kernelEPKfS3_Pfiii:
.text._ZN8pygpukit3ops4tf3224sgemm_tf32_ampere_kernelEPKfS3_Pfiii:
[----:B------:R-:W-:Y:S01]  /*0000*/  LDC R1, c[0x0][0x37c] ;  /* 0x0000df00ff017b82 */ /* 0x000fe20000000800 */
[----:B------:R-:W1:Y:S07]  /*0010*/  S2R R93, SR_TID.X ;  /* 0x00000000005d7919 */ /* 0x000e6e0000002100 */
[----:B------:R-:W2:Y:S01]  /*0020*/  S2UR UR4, SR_CTAID.Y ;  /* 0x00000000000479c3 */ /* 0x000ea20000002600 */
[----:B------:R-:W3:Y:S01]  /*0030*/  LDCU UR6, c[0x0][0x39c] ;  /* 0x00007380ff0677ac */ /* 0x000ee20008000800 */
[----:B------:R-:W-:Y:S01]  /*0040*/  MOV R103, 0x400 ;  /* 0x0000040000677802 */ /* 0x000fe20000000f00 */
[----:B------:R-:W4:Y:S01]  /*0050*/  S2R R5, SR_CgaCtaId ;  /* 0x0000000000057919 */ /* 0x000f220000008800 */
[----:B------:R-:W-:Y:S01]  /*0060*/  CS2R R30, SRZ ;  /* 0x00000000001e7805 */ /* 0x000fe2000001ff00 */
[----:B------:R-:W5:Y:S01]  /*0070*/  LDCU UR10, c[0x0][0x3a0] ;  /* 0x00007400ff0a77ac */ /* 0x000f620008000800 */
[----:B------:R-:W-:Y:S01]  /*0080*/  CS2R R28, SRZ ;  /* 0x00000000001c7805 */ /* 0x000fe2000001ff00 */
[----:B------:R-:W4:Y:S01]  /*0090*/  S2R R6, SR_SWINHI ;  /* 0x0000000000067919 */ /* 0x000f220000002f00 */
[----:B------:R-:W1:Y:S01]  /*00a0*/  S2UR UR5, SR_CTAID.X ;  /* 0x00000000000579c3 */ /* 0x000e620000002500 */
[----:B------:R-:W4:Y:S01]  /*00b0*/  LDCU UR11, c[0x0][0x398] ;  /* 0x00007300ff0b77ac */ /* 0x000f220008000800 */
[----:B------:R-:W-:Y:S01]  /*00c0*/  VIADD R96, R103, 0x5000 ;  /* 0x0000500067607836 */ /* 0x000fe20000000000 */
[----:B------:R-:W-:-:S02]  /*00d0*/  CS2R R34, SRZ ;  /* 0x0000000000227805 */ /* 0x000fc4000001ff00 */
[----:B------:R-:W-:Y:S01]  /*00e0*/  CS2R R32, SRZ ;  /* 0x0000000000207805 */ /* 0x000fe2000001ff00 */
[----:B------:R-:W4:Y:S01]  /*00f0*/  LDCU.64 UR8, c[0x0][0x358] ;  /* 0x00006b00ff0877ac */ /* 0x000f220008000a00 */
[----:B------:R-:W-:Y:S02]  /*0100*/  CS2R R38, SRZ ;  /* 0x0000000000267805 */ /* 0x000fe4000001ff00 */
[----:B------:R-:W-:Y:S02]  /*0110*/  CS2R R36, SRZ ;  /* 0x0000000000247805 */ /* 0x000fe4000001ff00 */
[----:B------:R-:W-:Y:S02]  /*0120*/  CS2R R42, SRZ ;  /* 0x00000000002a7805 */ /* 0x000fe4000001ff00 */
[----:B------:R-:W-:Y:S02]  /*0130*/  CS2R R40, SRZ ;  /* 0x0000000000287805 */ /* 0x000fe4000001ff00 */
[----:B------:R-:W-:Y:S01]  /*0140*/  CS2R R46, SRZ ;  /* 0x00000000002e7805 */ /* 0x000fe2000001ff00 */
[----:B---3--:R-:W-:Y:S01]  /*0150*/  IMAD.U32 R94, RZ, RZ, UR6 ;  /* 0x00000006ff5e7e24 */ /* 0x008fe2000f8e00ff */
[----:B------:R-:W-:-:S02]  /*0160*/  CS2R R44, SRZ ;  /* 0x00000000002c7805 */ /* 0x000fc4000001ff00 */
[----:B------:R-:W-:Y:S02]  /*0170*/  CS2R R50, SRZ ;  /* 0x0000000000327805 */ /* 0x000fe4000001ff00 */
[----:B------:R-:W-:Y:S01]  /*0180*/  CS2R R48, SRZ ;  /* 0x0000000000307805 */ /* 0x000fe2000001ff00 */
[----:B-----5:R-:W-:Y:S01]  /*0190*/  UISETP.GE.AND UP0, UPT, UR10, 0x10, UPT ;  /* 0x000000100a00788c */ /* 0x020fe2000bf06270 */
[----:B------:R-:W-:Y:S01]  /*01a0*/  CS2R R54, SRZ ;  /* 0x0000000000367805 */ /* 0x000fe2000001ff00 */
[----:B--2---:R-:W-:Y:S01]  /*01b0*/  USHF.L.U32 UR4, UR4, 0x7, URZ ;  /* 0x0000000704047899 */ /* 0x004fe200080006ff */
[----:B------:R-:W-:Y:S01]  /*01c0*/  CS2R R52, SRZ ;  /* 0x0000000000347805 */ /* 0x000fe2000001ff00 */
[----:B------:R-:W-:Y:S01]  /*01d0*/  USHF.R.S32.HI UR6, URZ, 0x1f, UR10 ;  /* 0x0000001fff067899 */ /* 0x000fe2000801140a */
[----:B------:R-:W-:Y:S02]  /*01e0*/  CS2R R58, SRZ ;  /* 0x00000000003a7805 */ /* 0x000fe4000001ff00 */
[----:B------:R-:W-:-:S02]  /*01f0*/  CS2R R56, SRZ ;  /* 0x0000000000387805 */ /* 0x000fc4000001ff00 */
[----:B------:R-:W-:Y:S01]  /*0200*/  CS2R R62, SRZ ;  /* 0x00000000003e7805 */ /* 0x000fe2000001ff00 */
[C---:B-1----:R-:W-:Y:S01]  /*0210*/  IMAD.SHL.U32 R112, R93.reuse, 0x4, RZ ;  /* 0x000000045d707824 */ /* 0x042fe200078e00ff */
[----:B------:R-:W-:Y:S01]  /*0220*/  USHF.L.U32 UR5, UR5, 0x7, URZ ;  /* 0x0000000705057899 */ /* 0x000fe200080006ff */
[--C-:B------:R-:W-:Y:S01]  /*0230*/  SHF.R.U32.HI R107, RZ, 0x2, R93.reuse ;  /* 0x00000002ff6b7819 */ /* 0x100fe2000001165d */
[C---:B------:R-:W-:Y:S01]  /*0240*/  IMAD.SHL.U32 R0, R93.reuse, 0x10, RZ ;  /* 0x000000105d007824 */ /* 0x040fe200078e00ff */
[----:B------:R-:W-:Y:S01]  /*0250*/  SHF.R.U32.HI R100, RZ, 0x5, R93 ;  /* 0x00000005ff647819 */ /* 0x000fe2000001165d */
[C---:B------:R-:W-:Y:S01]  /*0260*/  IMAD.SHL.U32 R4, R93.reuse, 0x10, RZ ;  /* 0x000000105d047824 */ /* 0x040fe200078e00ff */
[C---:B------:R-:W-:Y:S01]  /*0270*/  LOP3.LUT R95, R112.reuse, 0x7c, RZ, 0xc0, !PT ;  /* 0x0000007c705f7812 */ /* 0x040fe200078ec0ff */
[----:B------:R-:W-:Y:S01]  /*0280*/  IMAD.SHL.U32 R108, R93, 0x2, RZ ;  /* 0x000000025d6c7824 */ /* 0x000fe200078e00ff */
[----:B------:R-:W-:Y:S02]  /*0290*/  LOP3.LUT R112, R112, 0xc, RZ, 0xc0, !PT ;  /* 0x0000000c70707812 */ /* 0x000fe400078ec0ff */
[----:B------:R-:W-:-:S02]  /*02a0*/  CS2R R60, SRZ ;  /* 0x00000000003c7805 */ /* 0x000fc4000001ff00 */
[----:B------:R-:W-:Y:S01]  /*02b0*/  LOP3.LUT R102, R107, UR4, RZ, 0xfc, !PT ;  /* 0x000000046b667c12 */ /* 0x000fe2000f8efcff */
[----:B------:R-:W-:Y:S01]  /*02c0*/  VIADD R97, R95, UR5 ;  /* 0x000000055f617c36 */ /* 0x000fe20008000000 */
[----:B------:R-:W-:Y:S02]  /*02d0*/  ISETP.GE.AND P1, PT, R112, UR10, PT ;  /* 0x0000000a70007c0c */ /* 0x000fe4000bf26270 */
[----:B------:R-:W-:Y:S02]  /*02e0*/  CS2R R66, SRZ ;  /* 0x0000000000427805 */ /* 0x000fe4000001ff00 */
[----:B------:R-:W-:Y:S01]  /*02f0*/  LOP3.LUT R123, R0, 0x30, RZ, 0xc0, !PT ;  /* 0x00000030007b7812 */ /* 0x000fe200078ec0ff */
[----:B------:R-:W-:Y:S01]  /*0300*/  VIADD R101, R102, 0x40 ;  /* 0x0000004066657836 */ /* 0x000fe20000000000 */
[----:B------:R-:W-:Y:S01]  /*0310*/  ISETP.GE.AND P0, PT, R97, R94, PT ;  /* 0x0000005e6100720c */ /* 0x000fe20003f06270 */
[----:B------:R-:W-:Y:S01]  /*0320*/  VIADD R0, R100, 0x8 ;  /* 0x0000000864007836 */ /* 0x000fe20000000000 */
[----:B----4-:R-:W-:-:S02]  /*0330*/  ISETP.GE.OR P2, PT, R102, UR11, P1 ;  /* 0x0000000b66007c0c */ /* 0x010fc40008f46670 */
[----:B------:R-:W-:Y:S02]  /*0340*/  CS2R R64, SRZ ;  /* 0x0000000000407805 */ /* 0x000fe4000001ff00 */
[----:B------:R-:W-:Y:S02]  /*0350*/  LEA R103, R5, R103, 0x18 ;  /* 0x0000006705677211 */ /* 0x000fe400078ec0ff */
[----:B------:R-:W-:Y:S02]  /*0360*/  CS2R R70, SRZ ;  /* 0x0000000000467805 */ /* 0x000fe4000001ff00 */
[----:B------:R-:W-:Y:S02]  /*0370*/  ISETP.GE.OR P1, PT, R101, UR11, P1 ;  /* 0x0000000b65007c0c */ /* 0x000fe40008f26670 */
[----:B------:R-:W-:Y:S02]  /*0380*/  CS2R R68, SRZ ;  /* 0x0000000000447805 */ /* 0x000fe4000001ff00 */
[----:B------:R-:W-:-:S02]  /*0390*/  ISETP.GE.OR P4, PT, R100, UR10, P0 ;  /* 0x0000000a64007c0c */ /* 0x000fc40008786670 */
[----:B------:R-:W-:Y:S02]  /*03a0*/  CS2R R74, SRZ ;  /* 0x00000000004a7805 */ /* 0x000fe4000001ff00 */
[----:B------:R-:W-:Y:S02]  /*03b0*/  ISETP.GE.OR P3, PT, R0, UR10, P0 ;  /* 0x0000000a00007c0c */ /* 0x000fe40008766670 */
[----:B------:R-:W-:Y:S02]  /*03c0*/  CS2R R72, SRZ ;  /* 0x0000000000487805 */ /* 0x000fe4000001ff00 */
[----:B------:R-:W-:Y:S02]  /*03d0*/  MOV R2, R103 ;  /* 0x0000006700027202 */ /* 0x000fe40000000f00 */
[----:B------:R-:W-:Y:S02]  /*03e0*/  MOV R3, R6 ;  /* 0x0000000600037202 */ /* 0x000fe40000000f00 */
[----:B------:R-:W-:-:S02]  /*03f0*/  CS2R R78, SRZ ;  /* 0x00000000004e7805 */ /* 0x000fc4000001ff00 */
[----:B------:R-:W-:Y:S02]  /*0400*/  LEA R96, R5, R96, 0x18 ;  /* 0x0000006005607211 */ /* 0x000fe400078ec0ff */
[----:B------:R-:W-:Y:S02]  /*0410*/  CS2R R76, SRZ ;  /* 0x00000000004c7805 */ /* 0x000fe4000001ff00 */
[----:B------:R-:W-:Y:S01]  /*0420*/  IADD3 R122, P5, PT, R2, R123, RZ ;  /* 0x0000007b027a7210 */ /* 0x000fe20007fbe0ff */
[----:B------:R-:W-:Y:S01]  /*0430*/  ULEA.HI UR6, UR6, UR10, URZ, 0x4 ;  /* 0x0000000a06067291 */ /* 0x000fe2000f8f20ff */
[----:B------:R-:W-:Y:S01]  /*0440*/  LOP3.LUT R121, R4, 0x1f0, RZ, 0xc0, !PT ;  /* 0x000001f004797812 */ /* 0x000fe200078ec0ff */
[----:B------:R-:W1:Y:S01]  /*0450*/  @!P1 LDC.64 R8, c[0x0][0x380] ;  /* 0x0000e000ff089b82 */ /* 0x000e620000000a00 */
[----:B------:R-:W-:Y:S02]  /*0460*/  MOV R4, R96 ;  /* 0x0000006000047202 */ /* 0x000fe40000000f00 */
[----:B------:R-:W-:Y:S01]  /*0470*/  MOV R5, R6 ;  /* 0x0000000600057202 */ /* 0x000fe20000000f00 */
[----:B------:R-:W-:Y:S01]  /*0480*/  IMAD.X R123, RZ, RZ, R3, P5 ;  /* 0x000000ffff7b7224 */ /* 0x000fe200028e0603 */
[----:B------:R-:W-:Y:S01]  /*0490*/  SHF.R.U32.HI R111, RZ, 0x1, R93 ;  /* 0x00000001ff6f7819 */ /* 0x000fe2000001165d */
[----:B------:R-:W-:Y:S01]  /*04a0*/  @!P4 IMAD R19, R100, R94, R97 ;  /* 0x0000005e6413c224 */ /* 0x000fe200078e0261 */
[----:B------:R-:W-:Y:S01]  /*04b0*/  IADD3 R120, P5, PT, R4, R121, RZ ;  /* 0x0000007904787210 */ /* 0x000fe20007fbe0ff */
[----:B------:R-:W-:Y:S01]  /*04c0*/  IMAD.WIDE.U32 R10, R107, 0x50, R122 ;  /* 0x000000506b0a7825 */ /* 0x000fe200078e007a */
[----:B------:R-:W-:Y:S01]  /*04d0*/  LOP3.LUT R111, R111, 0x60, RZ, 0xc0, !PT ;  /* 0x000000606f6f7812 */ /* 0x000fe200078ec0ff */
[----:B------:R-:W2:Y:S01]  /*04e0*/  @!P2 LDC.64 R6, c[0x0][0x380] ;  /* 0x0000e000ff06ab82 */ /* 0x000ea20000000a00 */
[----:B------:R-:W-:Y:S01]  /*04f0*/  LOP3.LUT R109, R108, 0x40, RZ, 0xc0, !PT ;  /* 0x000000406c6d7812 */ /* 0x000fe200078ec0ff */
[----:B------:R-:W-:Y:S01]  /*0500*/  IMAD.X R121, RZ, RZ, R5, P5 ;  /* 0x000000ffff797224 */ /* 0x000fe200028e0605 */
[----:B------:R-:W-:-:S02]  /*0510*/  @!P1 IADD3 R2, P5, PT, R10, 0x1400, RZ ;  /* 0x000014000a029810 */ /* 0x000fc40007fbe0ff */
[----:B------:R-:W-:Y:S01]  /*0520*/  @!P2 MOV R21, R10 ;  /* 0x0000000a0015a202 */ /* 0x000fe20000000f00 */
[----:B------:R-:W-:Y:S01]  /*0530*/  IMAD.WIDE.U32 R16, R100, 0x210, R120 ;  /* 0x0000021064107825 */ /* 0x000fe200078e0078 */
[----:B------:R-:W-:Y:S01]  /*0540*/  LOP3.LUT R106, R107, 0x7, RZ, 0xc0, !PT ;  /* 0x000000076b6a7812 */ /* 0x000fe200078ec0ff */
[----:B------:R-:W3:Y:S02]  /*0550*/  @!P4 LDC.64 R12, c[0x0][0x388] ;  /* 0x0000e200ff0ccb82 */ /* 0x000ee40000000a00 */
[----:B------:R-:W-:Y:S01]  /*0560*/  @!P1 IMAD.X R3, RZ, RZ, R11, P5 ;  /* 0x000000ffff039224 */ /* 0x000fe200028e060b */
[----:B------:R-:W-:Y:S01]  /*0570*/  @!P3 IADD3 R4, P6, PT, R16, 0x1080, RZ ;  /* 0x000010801004b810 */ /* 0x000fe20007fde0ff */
[----:B------:R-:W-:Y:S01]  /*0580*/  @!P2 IMAD R11, R102, UR10, R112 ;  /* 0x0000000a660bac24 */ /* 0x000fe2000f8e0270 */
[----:B------:R-:W-:Y:S02]  /*0590*/  @!P4 MOV R25, R16 ;  /* 0x000000100019c202 */ /* 0x000fe40000000f00 */
[----:B------:R-:W-:Y:S01]  /*05a0*/  @!P1 MOV R23, R2 ;  /* 0x0000000200179202 */ /* 0x000fe20000000f00 */
[----:B------:R-:W4:Y:S01]  /*05b0*/  @!P3 LDC.64 R14, c[0x0][0x388] ;  /* 0x0000e200ff0ebb82 */ /* 0x000f220000000a00 */
[----:B------:R-:W-:-:S02]  /*05c0*/  @!P3 IMAD.X R5, RZ, RZ, R17, P6 ;  /* 0x000000ffff05b224 */ /* 0x000fc400030e0611 */
[----:B------:R-:W-:-:S04]  /*05d0*/  @!P1 IMAD R17, R101, UR10, R112 ;  /* 0x0000000a65119c24 */ /* 0x000fc8000f8e0270 */
[----:B-1----:R-:W-:Y:S01]  /*05e0*/  @!P1 IMAD.WIDE.U32 R8, R17, 0x4, R8 ;  /* 0x0000000411089825 */ /* 0x002fe200078e0008 */
[----:B------:R-:W-:Y:S02]  /*05f0*/  @!P3 MOV R17, R4 ;  /* 0x000000040011b202 */ /* 0x000fe40000000f00 */
[----:B------:R-:W-:Y:S01]  /*0600*/  CS2R R4, SRZ ;  /* 0x0000000000047805 */ /* 0x000fe2000001ff00 */
[----:B--2---:R-:W-:Y:S01]  /*0610*/  @!P2 IMAD.WIDE.U32 R2, R11, 0x4, R6 ;  /* 0x000000040b02a825 */ /* 0x004fe200078e0006 */
[----:B------:R-:W-:-:S03]  /*0620*/  CS2R R10, SRZ ;  /* 0x00000000000a7805 */ /* 0x000fc6000001ff00 */
[----:B------:R-:W-:Y:S01]  /*0630*/  @!P3 IMAD R7, R0, R94, R97 ;  /* 0x0000005e0007b224 */ /* 0x000fe200078e0261 */
[----:B------:R-:W-:Y:S01]  /*0640*/  @!PT LDS RZ, [RZ] ;  /* 0x00000000fffff984 */ /* 0x000fe20000000800 */
[----:B------:R-:W-:Y:S01]  /*0650*/  @!PT LDS RZ, [RZ] ;  /* 0x00000000fffff984 */ /* 0x000fe20000000800 */
[----:B------:R-:W-:Y:S01]  /*0660*/  @!PT LDS RZ, [RZ] ;  /* 0x00000000fffff984 */ /* 0x000fe20000000800 */
[----:B------:R-:W-:Y:S01]  /*0670*/  @!P2 LDGSTS.E.BYPASS.128 [R21], desc[UR8][R2.64] ;  /* 0x000000000215afae */ /* 0x000fe2000b981808 */
[----:B---3--:R-:W-:Y:S01]  /*0680*/  @!P4 IMAD.WIDE R12, R19, 0x4, R12 ;  /* 0x00000004130cc825 */ /* 0x008fe200078e020c */
[----:B------:R-:W-:Y:S02]  /*0690*/  CS2R R18, SRZ ;  /* 0x0000000000127805 */ /* 0x000fe4000001ff00 */
[----:B------:R1:W-:Y:S01]  /*06a0*/  @!P1 LDGSTS.E.BYPASS.128 [R23], desc[UR8][R8.64] ;  /* 0x0000000008179fae */ /* 0x0003e2000b981808 */
[----:B----4-:R-:W-:-:S03]  /*06b0*/  @!P3 IMAD.WIDE R14, R7, 0x4, R14 ;  /* 0x00000004070eb825 */ /* 0x010fc600078e020e */
[----:B------:R-:W-:Y:S01]  /*06c0*/  @!P4 LDGSTS.E.BYPASS.128 [R25], desc[UR8][R12.64] ;  /* 0x000000000c19cfae */ /* 0x000fe2000b981808 */
[----:B------:R-:W-:-:S03]  /*06d0*/  CS2R R6, SRZ ;  /* 0x0000000000067805 */ /* 0x000fc6000001ff00 */
[----:B------:R2:W-:Y:S01]  /*06e0*/  @!P3 LDGSTS.E.BYPASS.128 [R17], desc[UR8][R14.64] ;  /* 0x000000000e11bfae */ /* 0x0005e2000b981808 */
[----:B-1----:R-:W-:-:S03]  /*06f0*/  CS2R R8, SRZ ;  /* 0x0000000000087805 */ /* 0x002fc6000001ff00 */
[----:B------:R-:W0:Y:S01]  /*0700*/  LDGDEPBAR ;  /* 0x00000000000079af */ /* 0x000e220000000000 */
[----:B--2---:R-:W-:Y:S01]  /*0710*/  CS2R R16, SRZ ;  /* 0x0000000000107805 */ /* 0x004fe2000001ff00 */
[----:B------:R-:W-:-:S04]  /*0720*/  DEPBAR.LE SB0, 0x0 ;  /* 0x000080000000791a */ /* 0x000fc80000000000 */
[----:B------:R-:W-:Y:S06]  /*0730*/  BAR.SYNC.DEFER_BLOCKING 0x0 ;  /* 0x0000000000007b1d */ /* 0x000fec0000010000 */
[----:B------:R-:W-:Y:S05]  /*0740*/  BRA.U !UP0, `(.L_x_0) ;  /* 0x0000001108b07547 */ /* 0x000fea000b800000 */
[----:B------:R-:W-:Y:S01]  /*0750*/  USHF.R.S32.HI UR7, URZ, 0x4, UR6 ;  /* 0x00000004ff077899 */ /* 0x000fe20008011406 */
[C---:B------:R-:W-:Y:S01]  /*0760*/  VIADD R5, R100.reuse, 0x18 ;  /* 0x0000001864057836 */ /* 0x040fe20000000000 */
[----:B------:R-:W-:Y:S01]  /*0770*/  LOP3.LUT R93, R93, 0x3, RZ, 0xc0, !PT ;  /* 0x000000035d5d7812 */ /* 0x000fe200078ec0ff */
[----:B------:R-:W-:Y:S01]  /*0780*/  VIADD R3, R100, 0x10 ;  /* 0x0000001064037836 */ /* 0x000fe20000000000 */
[----:B------:R-:W-:Y:S01]  /*0790*/  UISETP.GT.AND UP0, UPT, UR7, 0x1, UPT ;  /* 0x000000010700788c */ /* 0x000fe2000bf04270 */
[-C--:B------:R-:W-:Y:S02]  /*07a0*/  IMAD R0, R5, R94.reuse, UR5 ;  /* 0x0000000505007e24 */ /* 0x080fe4000f8e025e */
[----:B------:R-:W-:Y:S02]  /*07b0*/  IMAD R2, R3, R94, UR5 ;  /* 0x0000000503027e24 */ /* 0x000fe4000f8e025e */
[----:B------:R-:W-:Y:S02]  /*07c0*/  IMAD.IADD R92, R111, 0x1, R106 ;  /* 0x000000016f5c7824 */ /* 0x000fe400078e026a */
[----:B------:R-:W-:-:S02]  /*07d0*/  IMAD.IADD R99, R95, 0x1, R0 ;  /* 0x000000015f637824 */ /* 0x000fc400078e0200 */
[----:B------:R-:W-:Y:S02]  /*07e0*/  IMAD.IADD R95, R95, 0x1, R2 ;  /* 0x000000015f5f7824 */ /* 0x000fe400078e0202 */
[----:B------:R-:W-:Y:S02]  /*07f0*/  IMAD R2, R92, 0x50, R103 ;  /* 0x000000505c027824 */ /* 0x000fe400078e0267 */
[----:B------:R-:W-:Y:S02]  /*0800*/  IMAD R7, R93, 0x210, R96 ;  /* 0x000002105d077824 */ /* 0x000fe400078e0260 */
[----:B------:R-:W-:Y:S02]  /*0810*/  IMAD.IADD R0, R109, 0x1, R106 ;  /* 0x000000016d007824 */ /* 0x000fe400078e026a */
[----:B------:R-:W-:Y:S02]  /*0820*/  IMAD R114, R101, UR10, R112 ;  /* 0x0000000a65727c24 */ /* 0x000fe4000f8e0270 */
[----:B------:R-:W-:-:S02]  /*0830*/  IMAD R28, R93, 0x4, R2 ;  /* 0x000000045d1c7824 */ /* 0x000fc400078e0202 */
[----:B------:R-:W-:Y:S02]  /*0840*/  IMAD R34, R0, 0x4, R7 ;  /* 0x0000000400227824 */ /* 0x000fe400078e0207 */
[----:B------:R-:W-:Y:S01]  /*0850*/  IMAD R113, R102, UR10, R112 ;  /* 0x0000000a66717c24 */ /* 0x000fe2000f8e0270 */
[----:B------:R-:W-:Y:S06]  /*0860*/  BRA.U !UP0, `(.L_x_1) ;  /* 0x0000000108987547 */ /* 0x000fec000b800000 */
[----:B------:R-:W-:Y:S01]  /*0870*/  VIADD R2, R112, 0x10 ;  /* 0x0000001070027836 */ /* 0x000fe20000000000 */
[----:B------:R-:W-:Y:S02]  /*0880*/  ISETP.GE.OR P3, PT, R3, UR10, P0 ;  /* 0x0000000a03007c0c */ /* 0x000fe40008766670 */
[----:B------:R-:W-:Y:S02]  /*0890*/  ISETP.GE.OR P0, PT, R5, UR10, P0 ;  /* 0x0000000a05007c0c */ /* 0x000fe40008706670 */
[----:B------:R-:W-:Y:S02]  /*08a0*/  ISETP.GE.AND P1, PT, R2, UR10, PT ;  /* 0x0000000a02007c0c */ /* 0x000fe4000bf26270 */
[----:B------:R-:W-:Y:S02]  /*08b0*/  IADD3 R2, P4, PT, R122, 0x2800, RZ ;  /* 0x000028007a027810 */ /* 0x000fe40007f9e0ff */
[----:B------:R-:W-:Y:S02]  /*08c0*/  ISETP.GE.OR P2, PT, R102, UR11, P1 ;  /* 0x0000000b66007c0c */ /* 0x000fe40008f46670 */
[----:B------:R-:W-:Y:S01]  /*08d0*/  ISETP.GE.OR P1, PT, R101, UR11, P1 ;  /* 0x0000000b65007c0c */ /* 0x000fe20008f26670 */
[----:B------:R-:W-:Y:S01]  /*08e0*/  IMAD.X R3, RZ, RZ, R123, P4 ;  /* 0x000000ffff037224 */ /* 0x000fe200020e067b */
[----:B------:R-:W-:Y:S01]  /*08f0*/  IADD3 R4, P5, PT, R120, 0x2100, RZ ;  /* 0x0000210078047810 */ /* 0x000fe20007fbe0ff */
[----:B------:R-:W1:Y:S01]  /*0900*/  @!P3 LDC.64 R14, c[0x0][0x388] ;  /* 0x0000e200ff0ebb82 */ /* 0x000e620000000a00 */
[----:B------:R-:W-:-:S04]  /*0910*/  IMAD.WIDE.U32 R2, R107, 0x50, R2 ;  /* 0x000000506b027825 */ /* 0x000fc800078e0002 */
[----:B------:R-:W-:-:S03]  /*0920*/  IMAD.X R5, RZ, RZ, R121, P5 ;  /* 0x000000ffff057224 */ /* 0x000fc600028e0679 */
[----:B------:R-:W2:Y:S01]  /*0930*/  @!P2 LDC.64 R10, c[0x0][0x380] ;  /* 0x0000e000ff0aab82 */ /* 0x000ea20000000a00 */
[----:B------:R-:W-:Y:S01]  /*0940*/  @!P2 MOV R19, R2 ;  /* 0x000000020013a202 */ /* 0x000fe20000000f00 */
[----:B------:R-:W-:Y:S01]  /*0950*/  IMAD.WIDE.U32 R4, R100, 0x210, R4 ;  /* 0x0000021064047825 */ /* 0x000fe200078e0004 */
[----:B------:R-:W-:Y:S02]  /*0960*/  @!P1 IADD3 R6, P4, PT, R2, 0x1400, RZ ;  /* 0x0000140002069810 */ /* 0x000fe40007f9e0ff */
[----:B------:R-:W-:-:S03]  /*0970*/  @!P0 IADD3 R8, P5, PT, R4, 0x1080, RZ ;  /* 0x0000108004088810 */ /* 0x000fc60007fbe0ff */
[----:B------:R-:W3:Y:S01]  /*0980*/  @!P1 LDC.64 R12, c[0x0][0x380] ;  /* 0x0000e000ff0c9b82 */ /* 0x000ee20000000a00 */
[----:B------:R-:W-:Y:S01]  /*0990*/  @!P1 IMAD.X R7, RZ, RZ, R3, P4 ;  /* 0x000000ffff079224 */ /* 0x000fe200020e0603 */
[----:B------:R-:W-:Y:S01]  /*09a0*/  @!P3 MOV R23, R4 ;  /* 0x000000040017b202 */ /* 0x000fe20000000f00 */
[----:B------:R-:W-:Y:S02]  /*09b0*/  @!P2 VIADD R3, R113, 0x10 ;  /* 0x000000107103a836 */ /* 0x000fe40000000000 */
[----:B------:R-:W-:Y:S01]  /*09c0*/  @!P0 IMAD.X R9, RZ, RZ, R5, P5 ;  /* 0x000000ffff098224 */ /* 0x000fe200028e0605 */
[----:B------:R-:W-:Y:S01]  /*09d0*/  @!P1 MOV R21, R6 ;  /* 0x0000000600159202 */ /* 0x000fe20000000f00 */
[----:B------:R-:W-:Y:S01]  /*09e0*/  @!P1 VIADD R5, R114, 0x10 ;  /* 0x0000001072059836 */ /* 0x000fe20000000000 */
[----:B------:R-:W4:Y:S01]  /*09f0*/  @!P0 LDC.64 R16, c[0x0][0x388] ;  /* 0x0000e200ff108b82 */ /* 0x000f220000000a00 */
[----:B-1----:R-:W-:Y:S01]  /*0a00*/  @!P3 IMAD.WIDE R6, R95, 0x4, R14 ;  /* 0x000000045f06b825 */ /* 0x002fe200078e020e */
[----:B------:R-:W-:-:S03]  /*0a10*/  @!P0 MOV R25, R8 ;  /* 0x0000000800198202 */ /* 0x000fc60000000f00 */
[----:B--2---:R-:W-:-:S05]  /*0a20*/  @!P2 IMAD.WIDE.U32 R2, R3, 0x4, R10 ;  /* 0x000000040302a825 */ /* 0x004fca00078e000a */
[----:B------:R-:W-:Y:S01]  /*0a30*/  @!PT LDS RZ, [RZ] ;  /* 0x00000000fffff984 */ /* 0x000fe20000000800 */
[----:B------:R-:W-:Y:S01]  /*0a40*/  @!PT LDS RZ, [RZ] ;  /* 0x00000000fffff984 */ /* 0x000fe20000000800 */
[----:B------:R-:W-:Y:S01]  /*0a50*/  @!PT LDS RZ, [RZ] ;  /* 0x00000000fffff984 */ /* 0x000fe20000000800 */
[----:B------:R1:W-:Y:S01]  /*0a60*/  @!P2 LDGSTS.E.BYPASS.128 [R19], desc[UR8][R2.64] ;  /* 0x000000000213afae */ /* 0x0003e2000b981808 */
[----:B---3--:R-:W-:-:S05]  /*0a70*/  @!P1 IMAD.WIDE.U32 R4, R5, 0x4, R12 ;  /* 0x0000000405049825 */ /* 0x008fca00078e000c */
[----:B------:R1:W-:Y:S01]  /*0a80*/  @!P1 LDGSTS.E.BYPASS.128 [R21], desc[UR8][R4.64] ;  /* 0x0000000004159fae */ /* 0x0003e2000b981808 */
[----:B----4-:R-:W-:-:S03]  /*0a90*/  @!P0 IMAD.WIDE R8, R99, 0x4, R16 ;  /* 0x0000000463088825 */ /* 0x010fc600078e0210 */
[----:B------:R1:W-:Y:S04]  /*0aa0*/  @!P3 LDGSTS.E.BYPASS.128 [R23], desc[UR8][R6.64] ;  /* 0x000000000617bfae */ /* 0x0003e8000b981808 */
[----:B------:R1:W-:Y:S04]  /*0ab0*/  @!P0 LDGSTS.E.BYPASS.128 [R25], desc[UR8][R8.64] ;  /* 0x0000000008198fae */ /* 0x0003e8000b981808 */
[----:B------:R-:W0:Y:S02]  /*0ac0*/  LDGDEPBAR ;  /* 0x00000000000079af */ /* 0x000e240000000000 */
.L_x_1:
[----:B------:R-:W-:Y:S04]  /*0ad0*/  LDS R48, [R34] ;  /* 0x0000000022307984 */ /* 0x000fe80000000800 */
[----:B------:R-:W-:Y:S04]  /*0ae0*/  LDS R49, [R34+0x840] ;  /* 0x0008400022317984 */ /* 0x000fe80000000800 */
[----:B------:R-:W-:Y:S04]  /*0af0*/  LDS R16, [R28] ;  /* 0x000000001c107984 */ /* 0x000fe80000000800 */
[----:B------:R-:W-:Y:S04]  /*0b00*/  LDS R17, [R28+0x280] ;  /* 0x000280001c117984 */ /* 0x000fe80000000800 */
[----:B------:R-:W-:Y:S04]  /*0b10*/  LDS R18, [R28+0x10] ;  /* 0x000010001c127984 */ /* 0x000fe80000000800 */
[----:B-1----:R-:W1:Y:S04]  /*0b20*/  LDS R19, [R28+0x290] ;  /* 0x000290001c137984 */ /* 0x002e680000000800 */
[----:B------:R-:W-:Y:S04]  /*0b30*/  LDS R20, [R28+0x500] ;  /* 0x000500001c147984 */ /* 0x000fe80000000800 */
[----:B------:R-:W-:Y:S04]  /*0b40*/  LDS R21, [R28+0x780] ;  /* 0x000780001c157984 */ /* 0x000fe80000000800 */
[----:B------:R-:W-:Y:S04]  /*0b50*/  LDS R22, [R28+0x510] ;  /* 0x000510001c167984 */ /* 0x000fe80000000800 */
[----:B------:R-:W2:Y:S04]  /*0b60*/  LDS R23, [R28+0x790] ;  /* 0x000790001c177984 */ /* 0x000ea80000000800 */
[----:B------:R-:W-:Y:S04]  /*0b70*/  LDS R2, [R34+0x1080] ;  /* 0x0010800022027984 */ /* 0x000fe80000000800 */
[----:B------:R-:W-:Y:S04]  /*0b80*/  LDS R3, [R34+0x18c0] ;  /* 0x0018c00022037984 */ /* 0x000fe80000000800 */
[----:B------:R-:W-:Y:S04]  /*0b90*/  LDS R24, [R28+0x20] ;  /* 0x000020001c187984 */ /* 0x000fe80000000800 */
[----:B------:R-:W-:Y:S04]  /*0ba0*/  LDS R25, [R28+0x2a0] ;  /* 0x0002a0001c197984 */ /* 0x000fe80000000800 */
[----:B------:R-:W-:Y:S04]  /*0bb0*/  LDS R26, [R28+0x30] ;  /* 0x000030001c1a7984 */ /* 0x000fe80000000800 */
[----:B------:R-:W3:Y:S01]  /*0bc0*/  LDS R27, [R28+0x2b0] ;  /* 0x0002b0001c1b7984 */ /* 0x000ee20000000800 */
[-C--:B-1----:R-:W-:Y:S03]  /*0bd0*/  HMMA.1688.F32.TF32 R76, R16, R48.reuse, RZ ;  /* 0x00000030104c723c */ /* 0x082fe600000810ff */
[----:B------:R-:W-:Y:S04]  /*0be0*/  LDS R12, [R28+0x520] ;  /* 0x000520001c0c7984 */ /* 0x000fe80000000800 */
[----:B------:R-:W-:Y:S04]  /*0bf0*/  LDS R13, [R28+0x7a0] ;  /* 0x0007a0001c0d7984 */ /* 0x000fe80000000800 */
[----:B------:R-:W-:Y:S04]  /*0c00*/  LDS R14, [R28+0x530] ;  /* 0x000530001c0e7984 */ /* 0x000fe80000000800 */
[----:B------:R-:W1:Y:S01]  /*0c10*/  LDS R15, [R28+0x7b0] ;  /* 0x0007b0001c0f7984 */ /* 0x000e620000000800 */
[----:B--2---:R-:W-:Y:S03]  /*0c20*/  HMMA.1688.F32.TF32 R48, R20, R48, RZ ;  /* 0x000000301430723c */ /* 0x004fe600000810ff */
[----:B------:R-:W-:Y:S04]  /*0c30*/  LDS R44, [R34+0x20] ;  /* 0x00002000222c7984 */ /* 0x000fe80000000800 */
[----:B------:R-:W2:Y:S04]  /*0c40*/  LDS R45, [R34+0x860] ;  /* 0x00086000222d7984 */ /* 0x000ea80000000800 */
[----:B------:R-:W-:Y:S04]  /*0c50*/  LDS R40, [R34+0x40] ;  /* 0x0000400022287984 */ /* 0x000fe80000000800 */
[----:B------:R-:W4:Y:S04]  /*0c60*/  LDS R41, [R34+0x880] ;  /* 0x0008800022297984 */ /* 0x000f280000000800 */
[----:B------:R-:W-:Y:S04]  /*0c70*/  LDS R36, [R34+0x60] ;  /* 0x0000600022247984 */ /* 0x000fe80000000800 */
[----:B------:R-:W5:Y:S01]  /*0c80*/  LDS R37, [R34+0x8a0] ;  /* 0x0008a00022257984 */ /* 0x000f620000000800 */
[-C--:B---3--:R-:W-:Y:S03]  /*0c90*/  HMMA.1688.F32.TF32 R76, R24, R2.reuse, R76 ;  /* 0x00000002184c723c */ /* 0x088fe6000008104c */
[----:B------:R-:W-:Y:S04]  /*0ca0*/  LDS R88, [R34+0x80] ;  /* 0x0000800022587984 */ /* 0x000fe80000000800 */
[----:B------:R-:W3:Y:S04]  /*0cb0*/  LDS R89, [R34+0x8c0] ;  /* 0x0008c00022597984 */ /* 0x000ee80000000800 */
[----:B------:R-:W-:Y:S04]  /*0cc0*/  LDS R84, [R34+0xa0] ;  /* 0x0000a00022547984 */ /* 0x000fe80000000800 */
[----:B------:R-:W3:Y:S01]  /*0cd0*/  LDS R85, [R34+0x8e0] ;  /* 0x0008e00022557984 */ /* 0x000ee20000000800 */
[----:B-1----:R-:W-:Y:S03]  /*0ce0*/  HMMA.1688.F32.TF32 R48, R12, R2, R48 ;  /* 0x000000020c30723c */ /* 0x002fe60000081030 */
[----:B------:R-:W-:Y:S04]  /*0cf0*/  LDS R80, [R34+0xc0] ;  /* 0x0000c00022507984 */ /* 0x000fe80000000800 */
[----:B------:R-:W1:Y:S01]  /*0d00*/  LDS R81, [R34+0x900] ;  /* 0x0009000022517984 */ /* 0x000e620000000800 */
[C---:B--2---:R-:W-:Y:S03]  /*0d10*/  HMMA.1688.F32.TF32 R72, R16.reuse, R44, RZ ;  /* 0x0000002c1048723c */ /* 0x044fe600000810ff */
[----:B------:R-:W-:Y:S04]  /*0d20*/  LDS R30, [R34+0xe0] ;  /* 0x0000e000221e7984 */ /* 0x000fe80000000800 */
[----:B------:R-:W2:Y:S01]  /*0d30*/  LDS R31, [R34+0x920] ;  /* 0x00092000221f7984 */ /* 0x000ea20000000800 */
[C---:B----4-:R-:W-:Y:S03]  /*0d40*/  HMMA.1688.F32.TF32 R68, R16.reuse, R40, RZ ;  /* 0x000000281044723c */ /* 0x050fe600000810ff */
[----:B------:R-:W-:Y:S04]  /*0d50*/  LDS R10, [R34+0x10a0] ;  /* 0x0010a000220a7984 */ /* 0x000fe80000000800 */
[----:B------:R-:W4:Y:S01]  /*0d60*/  LDS R11, [R34+0x18e0] ;  /* 0x0018e000220b7984 */ /* 0x000f220000000800 */
[C---:B-----5:R-:W-:Y:S03]  /*0d70*/  HMMA.1688.F32.TF32 R64, R16.reuse, R36, RZ ;  /* 0x000000241040723c */ /* 0x060fe600000810ff */
[----:B------:R-:W-:Y:S04]  /*0d80*/  LDS R6, [R34+0x10c0] ;  /* 0x0010c00022067984 */ /* 0x000fe80000000800 */
[----:B------:R-:W5:Y:S01]  /*0d90*/  LDS R7, [R34+0x1900] ;  /* 0x0019000022077984 */ /* 0x000f620000000800 */
[C---:B---3--:R-:W-:Y:S03]  /*0da0*/  HMMA.1688.F32.TF32 R60, R16.reuse, R88, RZ ;  /* 0x00000058103c723c */ /* 0x048fe600000810ff */
[----:B------:R-:W-:Y:S04]  /*0db0*/  LDS R32, [R34+0x1100] ;  /* 0x0011000022207984 */ /* 0x000fe80000000800 */
[----:B------:R-:W3:Y:S01]  /*0dc0*/  LDS R33, [R34+0x1940] ;  /* 0x0019400022217984 */ /* 0x000ee20000000800 */
[C---:B------:R-:W-:Y:S03]  /*0dd0*/  HMMA.1688.F32.TF32 R56, R16.reuse, R84, RZ ;  /* 0x000000541038723c */ /* 0x040fe600000810ff */
[----:B------:R-:W-:Y:S04]  /*0de0*/  LDS R8, [R34+0x1120] ;  /* 0x0011200022087984 */ /* 0x000fe80000000800 */
[----:B------:R-:W3:Y:S01]  /*0df0*/  LDS R9, [R34+0x1960] ;  /* 0x0019600022097984 */ /* 0x000ee20000000800 */
[C---:B-1----:R-:W-:Y:S03]  /*0e00*/  HMMA.1688.F32.TF32 R52, R16.reuse, R80, RZ ;  /* 0x000000501034723c */ /* 0x042fe600000810ff */
[----:B------:R-:W-:Y:S04]  /*0e10*/  LDS R28, [R34+0x1140] ;  /* 0x00114000221c7984 */ /* 0x000fe80000000800 */
[----:B------:R-:W1:Y:S01]  /*0e20*/  LDS R29, [R34+0x1980] ;  /* 0x00198000221d7984 */ /* 0x000e620000000800 */
[----:B--2---:R-:W-:Y:S03]  /*0e30*/  HMMA.1688.F32.TF32 R16, R16, R30, RZ ;  /* 0x0000001e1010723c */ /* 0x004fe600000810ff */
[----:B------:R-:W-:Y:S04]  /*0e40*/  LDS R4, [R34+0x1160] ;  /* 0x0011600022047984 */ /* 0x000fe80000000800 */
[----:B------:R-:W2:Y:S01]  /*0e50*/  LDS R5, [R34+0x19a0] ;  /* 0x0019a00022057984 */ /* 0x000ea20000000800 */
[C---:B------:R-:W-:Y:S03]  /*0e60*/  HMMA.1688.F32.TF32 R44, R20.reuse, R44, RZ ;  /* 0x0000002c142c723c */ /* 0x040fe600000810ff */
[----:B------:R-:W-:Y:S04]  /*0e70*/  LDS R2, [R34+0x10e0] ;  /* 0x0010e00022027984 */ /* 0x000fe80000000800 */
[----:B------:R-:W2:Y:S01]  /*0e80*/  LDS R3, [R34+0x1920] ;  /* 0x0019200022037984 */ /* 0x000ea20000000800 */
[C---:B------:R-:W-:Y:S08]  /*0e90*/  HMMA.1688.F32.TF32 R40, R20.reuse, R40, RZ ;  /* 0x000000281428723c */ /* 0x040ff000000810ff */
[C---:B------:R-:W-:Y:S08]  /*0ea0*/  HMMA.1688.F32.TF32 R36, R20.reuse, R36, RZ ;  /* 0x000000241424723c */ /* 0x040ff000000810ff */
[C---:B------:R-:W-:Y:S08]  /*0eb0*/  HMMA.1688.F32.TF32 R88, R20.reuse, R88, RZ ;  /* 0x000000581458723c */ /* 0x040ff000000810ff */
[C---:B------:R-:W-:Y:S08]  /*0ec0*/  HMMA.1688.F32.TF32 R84, R20.reuse, R84, RZ ;  /* 0x000000541454723c */ /* 0x040ff000000810ff */
[C---:B------:R-:W-:Y:S08]  /*0ed0*/  HMMA.1688.F32.TF32 R80, R20.reuse, R80, RZ ;  /* 0x000000501450723c */ /* 0x040ff000000810ff */
[----:B------:R-:W-:Y:S08]  /*0ee0*/  HMMA.1688.F32.TF32 R20, R20, R30, RZ ;  /* 0x0000001e1414723c */ /* 0x000ff000000810ff */
[-C--:B----4-:R-:W-:Y:S08]  /*0ef0*/  HMMA.1688.F32.TF32 R72, R24, R10.reuse, R72 ;  /* 0x0000000a1848723c */ /* 0x090ff00000081048 */
[----:B------:R-:W-:Y:S08]  /*0f00*/  HMMA.1688.F32.TF32 R44, R12, R10, R44 ;  /* 0x0000000a0c2c723c */ /* 0x000ff0000008102c */
[-C--:B-----5:R-:W-:Y:S08]  /*0f10*/  HMMA.1688.F32.TF32 R68, R24, R6.reuse, R68 ;  /* 0x000000061844723c */ /* 0x0a0ff00000081044 */
[----:B------:R-:W-:Y:S08]  /*0f20*/  HMMA.1688.F32.TF32 R40, R12, R6, R40 ;  /* 0x000000060c28723c */ /* 0x000ff00000081028 */
[C---:B---3--:R-:W-:Y:S08]  /*0f30*/  HMMA.1688.F32.TF32 R60, R24.reuse, R32, R60 ;  /* 0x00000020183c723c */ /* 0x048ff0000008103c */
[C---:B------:R-:W-:Y:S08]  /*0f40*/  HMMA.1688.F32.TF32 R56, R24.reuse, R8, R56 ;  /* 0x000000081838723c */ /* 0x040ff00000081038 */
[C---:B-1----:R-:W-:Y:S08]  /*0f50*/  HMMA.1688.F32.TF32 R52, R24.reuse, R28, R52 ;  /* 0x0000001c1834723c */ /* 0x042ff00000081034 */
[C---:B--2---:R-:W-:Y:S08]  /*0f60*/  HMMA.1688.F32.TF32 R16, R24.reuse, R4, R16 ;  /* 0x000000041810723c */ /* 0x044ff00000081010 */
[-C--:B------:R-:W-:Y:S08]  /*0f70*/  HMMA.1688.F32.TF32 R64, R24, R2.reuse, R64 ;  /* 0x000000021840723c */ /* 0x080ff00000081040 */
[C---:B------:R-:W-:Y:S08]  /*0f80*/  HMMA.1688.F32.TF32 R36, R12.reuse, R2, R36 ;  /* 0x000000020c24723c */ /* 0x040ff00000081024 */
[C---:B------:R-:W-:Y:S08]  /*0f90*/  HMMA.1688.F32.TF32 R32, R12.reuse, R32, R88 ;  /* 0x000000200c20723c */ /* 0x040ff00000081058 */
[C---:B------:R-:W-:Y:S08]  /*0fa0*/  HMMA.1688.F32.TF32 R8, R12.reuse, R8, R84 ;  /* 0x000000080c08723c */ /* 0x040ff00000081054 */
[C---:B------:R-:W-:Y:S08]  /*0fb0*/  HMMA.1688.F32.TF32 R28, R12.reuse, R28, R80 ;  /* 0x0000001c0c1c723c */ /* 0x040ff00000081050 */
[----:B------:R-:W-:Y:S01]  /*0fc0*/  HMMA.1688.F32.TF32 R4, R12, R4, R20 ;  /* 0x000000040c04723c */ /* 0x000fe20000081014 */
[----:B------:R-:W-:-:S04]  /*0fd0*/  NOP ;  /* 0x0000000000007918 */ /* 0x000fc80000000000 */
[----:B------:R-:W-:-:S15]  /*0fe0*/  BRA.U !UP0, `(.L_x_2) ;  /* 0x0000000108047547 */ /* 0x000fde000b800000 */
[----:B------:R-:W-:-:S04]  /*0ff0*/  DEPBAR.LE SB0, 0x0 ;  /* 0x000080000000791a */ /* 0x000fc80000000000 */
.L_x_2:
[----:B------:R-:W-:Y:S01]  /*1000*/  BAR.SYNC.DEFER_BLOCKING 0x0 ;  /* 0x0000000000007b1d */ /* 0x000fe20000010000 */
[----:B------:R-:W-:Y:S01]  /*1010*/  UIADD3 UR6, UPT, UPT, -UR7, 0x1, URZ ;  /* 0x0000000107067890 */ /* 0x000fe2000fffe1ff */
[C---:B------:R-:W-:Y:S02]  /*1020*/  IMAD R116, R94.reuse, 0x10, R99 ;  /* 0x000000105e747824 */ /* 0x040fe400078e0263 */
[----:B------:R-:W-:Y:S01]  /*1030*/  IMAD R115, R94, 0x10, R95 ;  /* 0x000000105e737824 */ /* 0x000fe200078e025f */
[----:B------:R-:W-:-:S09]  /*1040*/  UISETP.NE.AND UP0, UPT, UR6, URZ, UPT ;  /* 0x000000ff0600728c */ /* 0x000fd2000bf05270 */
[----:B------:R-:W-:Y:S05]  /*1050*/  BRA.U !UP0, `(.L_x_0) ;  /* 0x00000009086c7547 */ /* 0x000fea000b800000 */
[----:B------:R-:W-:Y:S01]  /*1060*/  VIADD R114, R114, 0x10 ;  /* 0x0000001072727836 */ /* 0x000fe20000000000 */
[----:B------:R-:W1:Y:S01]  /*1070*/  LDCU UR11, c[0x0][0x398] ;  /* 0x00007300ff0b77ac */ /* 0x000e620008000800 */
[----:B------:R-:W-:Y:S02]  /*1080*/  VIADD R113, R113, 0x10 ;  /* 0x0000001071717836 */ /* 0x000fe40000000000 */
[----:B------:R-:W-:Y:S01]  /*1090*/  VIADD R112, R112, 0x10 ;  /* 0x0000001070707836 */ /* 0x000fe20000000000 */
[----:B------:R-:W2:Y:S01]  /*10a0*/  LDCU UR12, c[0x0][0x39c] ;  /* 0x00007380ff0c77ac */ /* 0x000ea20008000800 */
[----:B------:R-:W-:Y:S02]  /*10b0*/  VIADD R117, R100, 0x20 ;  /* 0x0000002064757836 */ /* 0x000fe40000000000 */
[----:B------:R-:W-:Y:S01]  /*10c0*/  IMAD.MOV.U32 R110, RZ, RZ, 0x1 ;  /* 0x00000001ff6e7424 */ /* 0x000fe200078e00ff */
[----:B------:R-:W3:Y:S06]  /*10d0*/  LDCU UR10, c[0x0][0x3a0] ;  /* 0x00007400ff0a77ac */ /* 0x000eec0008000800 */
.L_x_5:
[C---:B------:R-:W-:Y:S01]  /*10e0*/  LOP3.LUT R13, R110.reuse, 0x1, RZ, 0xc0, !PT ;  /* 0x000000016e0d7812 */ /* 0x040fe200078ec0ff */
[----:B------:R-:W-:-:S04]  /*10f0*/  VIADD R110, R110, 0x1 ;  /* 0x000000016e6e7836 */ /* 0x000fc80000000000 */
[C---:B------:R-:W-:Y:S01]  /*1100*/  IMAD R3, R13.reuse, 0x2800, R103 ;  /* 0x000028000d037824 */ /* 0x040fe200078e0267 */
[----:B------:R-:W-:Y:S01]  /*1110*/  ISETP.GE.AND P2, PT, R110, UR7, PT ;  /* 0x000000076e007c0c */ /* 0x000fe2000bf46270 */
[----:B------:R-:W-:Y:S02]  /*1120*/  IMAD R2, R13, 0x2100, R96 ;  /* 0x000021000d027824 */ /* 0x000fe400078e0260 */
[----:B------:R-:W-:Y:S02]  /*1130*/  IMAD R12, R92, 0x50, R3 ;  /* 0x000000505c0c7824 */ /* 0x000fe400078e0203 */
[C---:B------:R-:W-:Y:S02]  /*1140*/  IMAD R3, R93.reuse, 0x210, R2 ;  /* 0x000002105d037824 */ /* 0x040fe400078e0202 */
[----:B------:R-:W-:Y:S02]  /*1150*/  IMAD R119, R93, 0x4, R12 ;  /* 0x000000045d777824 */ /* 0x000fe400078e020c */
[----:B------:R-:W-:-:S04]  /*1160*/  IMAD R118, R0, 0x4, R3 ;  /* 0x0000000400767824 */ /* 0x000fc800078e0203 */
[----:B------:R-:W-:Y:S05]  /*1170*/  @P2 BRA `(.L_x_3) ;  /* 0x0000000000ac2947 */ /* 0x000fea0003800000 */
[----:B------:R-:W-:Y:S01]  /*1180*/  VIADD R2, R112, 0x10 ;  /* 0x0000001070027836 */ /* 0x000fe20000000000 */
[----:B--2---:R-:W-:Y:S01]  /*1190*/  ISETP.GE.AND P1, PT, R97, UR12, PT ;  /* 0x0000000c61007c0c */ /* 0x004fe2000bf26270 */
[----:B------:R-:W-:Y:S01]  /*11a0*/  IMAD.MOV.U32 R24, RZ, RZ, R122 ;  /* 0x000000ffff187224 */ /* 0x000fe200078e007a */
[----:B------:R-:W-:Y:S01]  /*11b0*/  LOP3.LUT R13, R13, 0x1, RZ, 0x3c, !PT ;  /* 0x000000010d0d7812 */ /* 0x000fe200078e3cff */
[----:B------:R-:W-:Y:S01]  /*11c0*/  IMAD.MOV.U32 R25, RZ, RZ, R123 ;  /* 0x000000ffff197224 */ /* 0x000fe200078e007b */
[----:B---3--:R-:W-:Y:S01]  /*11d0*/  ISETP.GE.AND P0, PT, R2, UR10, PT ;  /* 0x0000000a02007c0c */ /* 0x008fe2000bf06270 */
[C---:B------:R-:W-:Y:S01]  /*11e0*/  VIADD R2, R117.reuse, 0x8 ;  /* 0x0000000875027836 */ /* 0x040fe20000000000 */
[----:B------:R-:W-:Y:S01]  /*11f0*/  ISETP.GE.OR P4, PT, R117, UR10, P1 ;  /* 0x0000000a75007c0c */ /* 0x000fe20008f86670 */
[----:B------:R-:W-:Y:S01]  /*1200*/  IMAD.MOV.U32 R22, RZ, RZ, R120 ;  /* 0x000000ffff167224 */ /* 0x000fe200078e0078 */
[----:B-1----:R-:W-:Y:S01]  /*1210*/  ISETP.GE.OR P3, PT, R102, UR11, P0 ;  /* 0x0000000b66007c0c */ /* 0x002fe20008766670 */
[----:B------:R-:W-:Y:S01]  /*1220*/  IMAD.MOV.U32 R23, RZ, RZ, R121 ;  /* 0x000000ffff177224 */ /* 0x000fe200078e0079 */
[----:B------:R-:W-:Y:S01]  /*1230*/  ISETP.GE.OR P0, PT, R101, UR11, P0 ;  /* 0x0000000b65007c0c */ /* 0x000fe20008706670 */
[----:B------:R-:W-:Y:S01]  /*1240*/  IMAD.WIDE.U32 R24, R13, 0x2800, R24 ;  /* 0x000028000d187825 */ /* 0x000fe200078e0018 */
[----:B------:R-:W-:-:S03]  /*1250*/  ISETP.GE.OR P1, PT, R2, UR10, P1 ;  /* 0x0000000a02007c0c */ /* 0x000fc60008f26670 */
[----:B------:R-:W-:-:S04]  /*1260*/  IMAD.WIDE.U32 R22, R13, 0x2100, R22 ;  /* 0x000021000d167825 */ /* 0x000fc800078e0016 */
[----:B------:R-:W1:Y:S01]  /*1270*/  @!P4 LDC.64 R14, c[0x0][0x388] ;  /* 0x0000e200ff0ecb82 */ /* 0x000e620000000a00 */
[----:B------:R-:W-:-:S04]  /*1280*/  IMAD.WIDE.U32 R24, R107, 0x50, R24 ;  /* 0x000000506b187825 */ /* 0x000fc800078e0018 */
[----:B------:R-:W-:Y:S01]  /*1290*/  IMAD.WIDE.U32 R22, R100, 0x210, R22 ;  /* 0x0000021064167825 */ /* 0x000fe200078e0016 */
[----:B------:R-:W-:Y:S02]  /*12a0*/  @!P0 IADD3 R80, P5, PT, R24, 0x1400, RZ ;  /* 0x0000140018508810 */ /* 0x000fe40007fbe0ff */
[----:B------:R-:W2:Y:S01]  /*12b0*/  @!P3 LDC.64 R2, c[0x0][0x380] ;  /* 0x0000e000ff02bb82 */ /* 0x000ea20000000a00 */
[----:B------:R-:W-:Y:S01]  /*12c0*/  @!P3 MOV R85, R24 ;  /* 0x000000180055b202 */ /* 0x000fe20000000f00 */
[----:B------:R-:W-:Y:S01]  /*12d0*/  @!P3 VIADD R83, R113, 0x10 ;  /* 0x000000107153b836 */ /* 0x000fe20000000000 */
[----:B------:R-:W-:Y:S01]  /*12e0*/  @!P1 IADD3 R26, P6, PT, R22, 0x1080, RZ ;  /* 0x00001080161a9810 */ /* 0x000fe20007fde0ff */
[----:B------:R-:W-:Y:S01]  /*12f0*/  @!P0 IMAD.X R81, RZ, RZ, R25, P5 ;  /* 0x000000ffff518224 */ /* 0x000fe200028e0619 */
[----:B------:R-:W-:-:S03]  /*1300*/  @!P4 MOV R25, R22 ;  /* 0x000000160019c202 */ /* 0x000fc60000000f00 */
[----:B------:R-:W3:Y:S01]  /*1310*/  @!P0 LDC.64 R12, c[0x0][0x380] ;  /* 0x0000e000ff0c8b82 */ /* 0x000ee20000000a00 */
[----:B------:R-:W-:Y:S01]  /*1320*/  @!P1 IMAD.X R27, RZ, RZ, R23, P6 ;  /* 0x000000ffff1b9224 */ /* 0x000fe200030e0617 */
[----:B------:R-:W-:Y:S01]  /*1330*/  @!P0 MOV R81, R80 ;  /* 0x0000005000518202 */ /* 0x000fe20000000f00 */
[----:B------:R-:W-:-:S03]  /*1340*/  @!P0 VIADD R23, R114, 0x10 ;  /* 0x0000001072178836 */ /* 0x000fc60000000000 */
[----:B------:R-:W-:Y:S02]  /*1350*/  @!P1 MOV R27, R26 ;  /* 0x0000001a001b9202 */ /* 0x000fe40000000f00 */
[----:B------:R-:W4:Y:S01]  /*1360*/  @!P1 LDC.64 R20, c[0x0][0x388] ;  /* 0x0000e200ff149b82 */ /* 0x000f220000000a00 */
[----:B-1----:R-:W-:-:S04]  /*1370*/  @!P4 IMAD.WIDE R14, R115, 0x4, R14 ;  /* 0x00000004730ec825 */ /* 0x002fc800078e020e */
        /* <DEDUP_REMOVED lines=11> */
.L_x_3:
[----:B------:R-:W-:Y:S04]  /*1430*/  LDS R88, [R118] ;  /* 0x0000000076587984 */ /* 0x000fe80000000800 */
[----:B------:R-:W-:Y:S04]  /*1440*/  LDS R89, [R118+0x840] ;  /* 0x0008400076597984 */ /* 0x000fe80000000800 */
[----:B------:R-:W-:Y:S04]  /*1450*/  LDS R86, [R118+0x20] ;  /* 0x0000200076567984 */ /* 0x000fe80000000800 */
[----:B------:R-:W-:Y:S04]  /*1460*/  LDS R87, [R118+0x860] ;  /* 0x0008600076577984 */ /* 0x000fe80000000800 */
[----:B-----5:R-:W-:Y:S04]  /*1470*/  LDS R20, [R119] ;  /* 0x0000000077147984 */ /* 0x020fe80000000800 */
[----:B------:R-:W-:Y:S04]  /*1480*/  LDS R21, [R119+0x280] ;  /* 0x0002800077157984 */ /* 0x000fe80000000800 */
[----:B------:R-:W-:Y:S04]  /*1490*/  LDS R22, [R119+0x10] ;  /* 0x0000100077167984 */ /* 0x000fe80000000800 */
[----:B------:R-:W4:Y:S04]  /*14a0*/  LDS R23, [R119+0x290] ;  /* 0x0002900077177984 */ /* 0x000f280000000800 */
[----:B------:R-:W-:Y:S04]  /*14b0*/  LDS R12, [R119+0x500] ;  /* 0x00050000770c7984 */ /* 0x000fe80000000800 */
[----:B------:R-:W-:Y:S04]  /*14c0*/  LDS R13, [R119+0x780] ;  /* 0x00078000770d7984 */ /* 0x000fe80000000800 */
[----:B------:R-:W-:Y:S04]  /*14d0*/  LDS R14, [R119+0x510] ;  /* 0x00051000770e7984 */ /* 0x000fe80000000800 */
[----:B------:R-:W5:Y:S04]  /*14e0*/  LDS R15, [R119+0x790] ;  /* 0x00079000770f7984 */ /* 0x000f680000000800 */
[----:B------:R-:W-:Y:S04]  /*14f0*/  LDS R82, [R118+0x40] ;  /* 0x0000400076527984 */ /* 0x000fe80000000800 */
[----:B------:R-:W1:Y:S04]  /*1500*/  LDS R83, [R118+0x880] ;  /* 0x0008800076537984 */ /* 0x000e680000000800 */
[----:B------:R-:W-:Y:S04]  /*1510*/  LDS R26, [R118+0x60] ;  /* 0x00006000761a7984 */ /* 0x000fe80000000800 */
[----:B------:R-:W2:Y:S04]  /*1520*/  LDS R27, [R118+0x8a0] ;  /* 0x0008a000761b7984 */ /* 0x000ea80000000800 */
[----:B------:R-:W-:Y:S04]  /*1530*/  LDS R24, [R118+0x80] ;  /* 0x0000800076187984 */ /* 0x000fe80000000800 */
[----:B------:R-:W3:Y:S01]  /*1540*/  LDS R25, [R118+0x8c0] ;  /* 0x0008c00076197984 */ /* 0x000ee20000000800 */
[C---:B----4-:R-:W-:Y:S03]  /*1550*/  HMMA.1688.F32.TF32 R76, R20.reuse, R88, R76 ;  /* 0x00000058144c723c */ /* 0x050fe6000008104c */
[----:B------:R-:W-:Y:S04]  /*1560*/  LDS R2, [R118+0xa0] ;  /* 0x0000a00076027984 */ /* 0x000fe80000000800 */
[----:B------:R-:W4:Y:S01]  /*1570*/  LDS R3, [R118+0x8e0] ;  /* 0x0008e00076037984 */ /* 0x000f220000000800 */
[----:B------:R-:W-:Y:S03]  /*1580*/  HMMA.1688.F32.TF32 R72, R20, R86, R72 ;  /* 0x000000561448723c */ /* 0x000fe60000081048 */
[----:B------:R-:W-:Y:S04]  /*1590*/  LDS R84, [R118+0xc0] ;  /* 0x0000c00076547984 */ /* 0x000fe80000000800 */
[----:B------:R-:W4:Y:S01]  /*15a0*/  LDS R85, [R118+0x900] ;  /* 0x0009000076557984 */ /* 0x000f220000000800 */
[C---:B-----5:R-:W-:Y:S03]  /*15b0*/  HMMA.1688.F32.TF32 R48, R12.reuse, R88, R48 ;  /* 0x000000580c30723c */ /* 0x060fe60000081030 */
[----:B------:R-:W-:Y:S04]  /*15c0*/  LDS R80, [R118+0xe0] ;  /* 0x0000e00076507984 */ /* 0x000fe80000000800 */
[----:B------:R-:W5:Y:S01]  /*15d0*/  LDS R81, [R118+0x920] ;  /* 0x0009200076517984 */ /* 0x000f620000000800 */
[----:B------:R-:W-:Y:S03]  /*15e0*/  HMMA.1688.F32.TF32 R44, R12, R86, R44 ;  /* 0x000000560c2c723c */ /* 0x000fe6000008102c */
[----:B------:R-:W-:Y:S04]  /*15f0*/  LDS R104, [R118+0x1080] ;  /* 0x0010800076687984 */ /* 0x000fe80000000800 */
[----:B------:R-:W-:Y:S01]  /*1600*/  LDS R105, [R118+0x18c0] ;  /* 0x0018c00076697984 */ /* 0x000fe20000000800 */
[-C--:B-1----:R-:W-:Y:S03]  /*1610*/  HMMA.1688.F32.TF32 R68, R20, R82.reuse, R68 ;  /* 0x000000521444723c */ /* 0x082fe60000081044 */
[----:B------:R-:W-:Y:S04]  /*1620*/  LDS R98, [R118+0x10a0] ;  /* 0x0010a00076627984 */ /* 0x000fe80000000800 */
[----:B------:R-:W-:Y:S01]  /*1630*/  LDS R99, [R118+0x18e0] ;  /* 0x0018e00076637984 */ /* 0x000fe20000000800 */
[----:B------:R-:W-:Y:S03]  /*1640*/  HMMA.1688.F32.TF32 R40, R12, R82, R40 ;  /* 0x000000520c28723c */ /* 0x000fe60000081028 */
[----:B------:R-:W-:Y:S04]  /*1650*/  LDS R94, [R118+0x10c0] ;  /* 0x0010c000765e7984 */ /* 0x000fe80000000800 */
[----:B------:R-:W-:Y:S01]  /*1660*/  LDS R95, [R118+0x1900] ;  /* 0x00190000765f7984 */ /* 0x000fe20000000800 */
[-C--:B--2---:R-:W-:Y:S03]  /*1670*/  HMMA.1688.F32.TF32 R64, R20, R26.reuse, R64 ;  /* 0x0000001a1440723c */ /* 0x084fe60000081040 */
[----:B------:R-:W-:Y:S04]  /*1680*/  LDS R90, [R118+0x10e0] ;  /* 0x0010e000765a7984 */ /* 0x000fe80000000800 */
[----:B------:R-:W-:Y:S01]  /*1690*/  LDS R91, [R118+0x1920] ;  /* 0x00192000765b7984 */ /* 0x000fe20000000800 */
[----:B------:R-:W-:Y:S03]  /*16a0*/  HMMA.1688.F32.TF32 R36, R12, R26, R36 ;  /* 0x0000001a0c24723c */ /* 0x000fe60000081024 */
[----:B------:R-:W-:Y:S04]  /*16b0*/  LDS R26, [R119+0x530] ;  /* 0x00053000771a7984 */ /* 0x000fe80000000800 */
[----:B------:R-:W-:Y:S01]  /*16c0*/  LDS R27, [R119+0x7b0] ;  /* 0x0007b000771b7984 */ /* 0x000fe20000000800 */
[-C--:B---3--:R-:W-:Y:S03]  /*16d0*/  HMMA.1688.F32.TF32 R60, R20, R24.reuse, R60 ;  /* 0x00000018143c723c */ /* 0x088fe6000008103c */
[----:B------:R-:W-:Y:S04]  /*16e0*/  LDS R88, [R118+0x1100] ;  /* 0x0011000076587984 */ /* 0x000fe80000000800 */
[----:B------:R-:W-:Y:S01]  /*16f0*/  LDS R89, [R118+0x1940] ;  /* 0x0019400076597984 */ /* 0x000fe20000000800 */
[----:B------:R-:W-:Y:S03]  /*1700*/  HMMA.1688.F32.TF32 R32, R12, R24, R32 ;  /* 0x000000180c20723c */ /* 0x000fe60000081020 */
[----:B------:R-:W-:Y:S04]  /*1710*/  LDS R24, [R119+0x520] ;  /* 0x0005200077187984 */ /* 0x000fe80000000800 */
[----:B------:R-:W1:Y:S01]  /*1720*/  LDS R25, [R119+0x7a0] ;  /* 0x0007a00077197984 */ /* 0x000e620000000800 */
[-C--:B----4-:R-:W-:Y:S03]  /*1730*/  HMMA.1688.F32.TF32 R56, R20, R2.reuse, R56 ;  /* 0x000000021438723c */ /* 0x090fe60000081038 */
[----:B------:R-:W-:Y:S04]  /*1740*/  LDS R86, [R118+0x1120] ;  /* 0x0011200076567984 */ /* 0x000fe80000000800 */
[----:B------:R-:W-:Y:S01]  /*1750*/  LDS R87, [R118+0x1960] ;  /* 0x0019600076577984 */ /* 0x000fe20000000800 */
[----:B------:R-:W-:Y:S03]  /*1760*/  HMMA.1688.F32.TF32 R8, R12, R2, R8 ;  /* 0x000000020c08723c */ /* 0x000fe60000081008 */
[----:B------:R-:W-:Y:S04]  /*1770*/  LDS R82, [R118+0x1140] ;  /* 0x0011400076527984 */ /* 0x000fe80000000800 */
[----:B------:R-:W-:Y:S01]  /*1780*/  LDS R83, [R118+0x1980] ;  /* 0x0019800076537984 */ /* 0x000fe20000000800 */
[C---:B------:R-:W-:Y:S03]  /*1790*/  HMMA.1688.F32.TF32 R52, R20.reuse, R84, R52 ;  /* 0x000000541434723c */ /* 0x040fe60000081034 */
[----:B------:R-:W-:Y:S04]  /*17a0*/  LDS R2, [R118+0x1160] ;  /* 0x0011600076027984 */ /* 0x000fe80000000800 */
[----:B------:R-:W-:Y:S01]  /*17b0*/  LDS R3, [R118+0x19a0] ;  /* 0x0019a00076037984 */ /* 0x000fe20000000800 */
[----:B-----5:R-:W-:Y:S03]  /*17c0*/  HMMA.1688.F32.TF32 R16, R20, R80, R16 ;  /* 0x000000501410723c */ /* 0x020fe60000081010 */
[----:B------:R-:W-:Y:S04]  /*17d0*/  LDS R20, [R119+0x20] ;  /* 0x0000200077147984 */ /* 0x000fe80000000800 */
[----:B------:R-:W-:Y:S01]  /*17e0*/  LDS R21, [R119+0x2a0] ;  /* 0x0002a00077157984 */ /* 0x000fe20000000800 */
[C---:B------:R-:W-:Y:S03]  /*17f0*/  HMMA.1688.F32.TF32 R28, R12.reuse, R84, R28 ;  /* 0x000000540c1c723c */ /* 0x040fe6000008101c */
[----:B------:R-:W-:Y:S04]  /*1800*/  LDS R22, [R119+0x30] ;  /* 0x0000300077167984 */ /* 0x000fe80000000800 */
[----:B------:R-:W2:Y:S01]  /*1810*/  LDS R23, [R119+0x2b0] ;  /* 0x0002b00077177984 */ /* 0x000ea20000000800 */
[----:B------:R-:W-:Y:S08]  /*1820*/  HMMA.1688.F32.TF32 R4, R12, R80, R4 ;  /* 0x000000500c04723c */ /* 0x000ff00000081004 */
[C---:B-1----:R-:W-:Y:S08]  /*1830*/  HMMA.1688.F32.TF32 R48, R24.reuse, R104, R48 ;  /* 0x000000681830723c */ /* 0x042ff00000081030 */
[C---:B------:R-:W-:Y:S08]  /*1840*/  HMMA.1688.F32.TF32 R44, R24.reuse, R98, R44 ;  /* 0x00000062182c723c */ /* 0x040ff0000008102c */
[C---:B------:R-:W-:Y:S08]  /*1850*/  HMMA.1688.F32.TF32 R40, R24.reuse, R94, R40 ;  /* 0x0000005e1828723c */ /* 0x040ff00000081028 */
[----:B------:R-:W-:Y:S08]  /*1860*/  HMMA.1688.F32.TF32 R36, R24, R90, R36 ;  /* 0x0000005a1824723c */ /* 0x000ff00000081024 */
[C---:B--2---:R-:W-:Y:S08]  /*1870*/  HMMA.1688.F32.TF32 R76, R20.reuse, R104, R76 ;  /* 0x00000068144c723c */ /* 0x044ff0000008104c */
[C---:B------:R-:W-:Y:S08]  /*1880*/  HMMA.1688.F32.TF32 R72, R20.reuse, R98, R72 ;  /* 0x000000621448723c */ /* 0x040ff00000081048 */
[C---:B------:R-:W-:Y:S08]  /*1890*/  HMMA.1688.F32.TF32 R68, R20.reuse, R94, R68 ;  /* 0x0000005e1444723c */ /* 0x040ff00000081044 */
[C---:B------:R-:W-:Y:S08]  /*18a0*/  HMMA.1688.F32.TF32 R64, R20.reuse, R90, R64 ;  /* 0x0000005a1440723c */ /* 0x040ff00000081040 */
[-C--:B------:R-:W-:Y:S08]  /*18b0*/  HMMA.1688.F32.TF32 R60, R20, R88.reuse, R60 ;  /* 0x00000058143c723c */ /* 0x080ff0000008103c */
[----:B------:R-:W-:Y:S08]  /*18c0*/  HMMA.1688.F32.TF32 R32, R24, R88, R32 ;  /* 0x000000581820723c */ /* 0x000ff00000081020 */
[-C--:B------:R-:W-:Y:S08]  /*18d0*/  HMMA.1688.F32.TF32 R56, R20, R86.reuse, R56 ;  /* 0x000000561438723c */ /* 0x080ff00000081038 */
[----:B------:R-:W-:Y:S08]  /*18e0*/  HMMA.1688.F32.TF32 R8, R24, R86, R8 ;  /* 0x000000561808723c */ /* 0x000ff00000081008 */
[-C--:B------:R-:W-:Y:S08]  /*18f0*/  HMMA.1688.F32.TF32 R52, R20, R82.reuse, R52 ;  /* 0x000000521434723c */ /* 0x080ff00000081034 */
[----:B------:R-:W-:Y:S08]  /*1900*/  HMMA.1688.F32.TF32 R28, R24, R82, R28 ;  /* 0x00000052181c723c */ /* 0x000ff0000008101c */
[-C--:B------:R-:W-:Y:S08]  /*1910*/  HMMA.1688.F32.TF32 R16, R20, R2.reuse, R16 ;  /* 0x000000021410723c */ /* 0x080ff00000081010 */
[----:B------:R-:W-:Y:S01]  /*1920*/  HMMA.1688.F32.TF32 R4, R24, R2, R4 ;  /* 0x000000021804723c */ /* 0x000fe20000081004 */
[----:B------:R-:W-:-:S04]  /*1930*/  NOP ;  /* 0x0000000000007918 */ /* 0x000fc80000000000 */
[----:B------:R-:W-:-:S15]  /*1940*/  @P2 BRA `(.L_x_4) ;  /* 0x0000000000042947 */ /* 0x000fde0003800000 */
[----:B------:R-:W-:-:S04]  /*1950*/  DEPBAR.LE SB0, 0x0 ;  /* 0x000080000000791a */ /* 0x000fc80000000000 */
.L_x_4:
[----:B------:R-:W1:Y:S01]  /*1960*/  LDC R94, c[0x0][0x39c] ;  /* 0x0000e700ff5e7b82 */ /* 0x000e620000000800 */
[----:B------:R-:W-:Y:S01]  /*1970*/  UIADD3 UR6, UPT, UPT, UR6, 0x1, URZ ;  /* 0x0000000106067890 */ /* 0x000fe2000fffe0ff */
[----:B------:R-:W-:Y:S02]  /*1980*/  VIADD R117, R117, 0x10 ;  /* 0x0000001075757836 */ /* 0x000fe40000000000 */
[----:B------:R-:W-:Y:S01]  /*1990*/  VIADD R114, R114, 0x10 ;  /* 0x0000001072727836 */ /* 0x000fe20000000000 */
[----:B------:R-:W-:Y:S01]  /*19a0*/  UISETP.NE.AND UP0, UPT, UR6, URZ, UPT ;  /* 0x000000ff0600728c */ /* 0x000fe2000bf05270 */
[----:B------:R-:W-:Y:S02]  /*19b0*/  VIADD R113, R113, 0x10 ;  /* 0x0000001071717836 */ /* 0x000fe40000000000 */
[----:B------:R-:W-:Y:S02]  /*19c0*/  VIADD R112, R112, 0x10 ;  /* 0x0000001070707836 */ /* 0x000fe40000000000 */
[----:B-1----:R-:W-:-:S02]  /*19d0*/  IMAD R116, R94, 0x10, R116 ;  /* 0x000000105e747824 */ /* 0x002fc400078e0274 */
[----:B------:R-:W-:Y:S01]  /*19e0*/  IMAD R115, R94, 0x10, R115 ;  /* 0x000000105e737824 */ /* 0x000fe200078e0273 */
[----:B------:R-:W-:Y:S06]  /*19f0*/  BAR.SYNC.DEFER_BLOCKING 0x0 ;  /* 0x0000000000007b1d */ /* 0x000fec0000010000 */
[----:B------:R-:W-:Y:S05]  /*1a00*/  BRA.U UP0, `(.L_x_5) ;  /* 0xfffffff500b47547 */ /* 0x000fea000b83ffff */
.L_x_0:
[----:B------:R-:W1:Y:S01]  /*1a10*/  LDCU UR6, c[0x0][0x398] ;  /* 0x00007300ff0677ac */ /* 0x000e620008000800 */
[----:B------:R-:W-:Y:S02]  /*1a20*/  LOP3.LUT R108, R108, 0x6, RZ, 0xc0, !PT ;  /* 0x000000066c6c7812 */ /* 0x000fe400078ec0ff */
[----:B------:R-:W-:Y:S02]  /*1a30*/  IADD3 R111, PT, PT, R106, UR4, R111 ;  /* 0x000000046a6f7c10 */ /* 0x000fe4000fffe06f */
[----:B------:R-:W-:Y:S01]  /*1a40*/  IADD3 R109, PT, PT, R108, UR5, R109 ;  /* 0x000000056c6d7c10 */ /* 0x000fe2000fffe06d */
[----:B------:R-:W2:Y:S01]  /*1a50*/  LDCU.64 UR4, c[0x0][0x390] ;  /* 0x00007200ff0477ac */ /* 0x000ea20008000a00 */
[----:B------:R-:W-:Y:S01]  /*1a60*/  LOP3.LUT R80, R80, 0xfffffff7, RZ, 0xc0, !PT ;  /* 0xfffffff750507812 */ /* 0x000fe200078ec0ff */
[----:B------:R-:W-:Y:S01]  /*1a70*/  VIADD R81, R111, 0x8 ;  /* 0x000000086f517836 */ /* 0x000fe20000000000 */
[-C--:B------:R-:W-:Y:S01]  /*1a80*/  ISETP.GE.AND P0, PT, R109, R94.reuse, PT ;  /* 0x0000005e6d00720c */ /* 0x080fe20003f06270 */
[-C--:B------:R-:W-:Y:S01]  /*1a90*/  IMAD R0, R111, R94.reuse, RZ ;  /* 0x0000005e6f007224 */ /* 0x080fe200078e02ff */
[C---:B------:R-:W-:Y:S01]  /*1aa0*/  ISETP.GE.AND P1, PT, R109.reuse, R94, PT ;  /* 0x0000005e6d00720c */ /* 0x040fe20003f26270 */
[C---:B------:R-:W-:Y:S01]  /*1ab0*/  VIADD R3, R109.reuse, 0x1 ;  /* 0x000000016d037836 */ /* 0x040fe20000000000 */
[----:B------:R-:W-:Y:S01]  /*1ac0*/  SHF.R.S32.HI R25, RZ, 0x1f, R109 ;  /* 0x0000001fff197819 */ /* 0x000fe2000001146d */
[C-C-:B------:R-:W-:Y:S01]  /*1ad0*/  IMAD R12, R94.reuse, 0x8, R0.reuse ;  /* 0x000000085e0c7824 */ /* 0x140fe200078e0200 */
[C---:B------:R-:W-:Y:S01]  /*1ae0*/  IADD3 R22, P2, PT, R109.reuse, R0, RZ ;  /* 0x000000006d167210 */ /* 0x040fe20007f5e0ff */
[----:B------:R-:W-:Y:S01]  /*1af0*/  VIADD R23, R109, 0x9 ;  /* 0x000000096d177836 */ /* 0x000fe20000000000 */
[----:B------:R-:W-:Y:S01]  /*1b00*/  ISETP.GE.AND P4, PT, R3, R94, PT ;  /* 0x0000005e0300720c */ /* 0x000fe20003f86270 */
[----:B------:R-:W-:Y:S01]  /*1b10*/  IMAD R24, R94, 0x10, R0 ;  /* 0x000000105e187824 */ /* 0x000fe200078e0200 */
[----:B-1----:R-:W-:-:S02]  /*1b20*/  ISETP.LT.AND P0, PT, R111, UR6, !P0 ;  /* 0x000000066f007c0c */ /* 0x002fc4000c701270 */
[----:B------:R-:W-:Y:S01]  /*1b30*/  LEA.HI.X.SX32 R3, R0, R25, 0x1, P2 ;  /* 0x0000001900037211 */ /* 0x000fe200010f0eff */
[----:B------:R-:W-:Y:S01]  /*1b40*/  IMAD R26, R94, 0x8, R24 ;  /* 0x000000085e1a7824 */ /* 0x000fe200078e0218 */
[----:B------:R-:W-:Y:S02]  /*1b50*/  ISETP.GE.OR P3, PT, R111, UR6, P4 ;  /* 0x000000066f007c0c */ /* 0x000fe4000a766670 */
[----:B------:R-:W-:Y:S02]  /*1b60*/  @P1 LOP3.LUT R80, R80, 0x8, RZ, 0xfc, !PT ;  /* 0x0000000850501812 */ /* 0x000fe400078efcff */
[----:B------:R-:W-:Y:S02]  /*1b70*/  ISETP.GE.OR P1, PT, R81, UR6, P1 ;  /* 0x0000000651007c0c */ /* 0x000fe40008f26670 */
[----:B--2---:R-:W-:Y:S02]  /*1b80*/  LEA R2, P2, R22, UR4, 0x2 ;  /* 0x0000000416027c11 */ /* 0x004fe4000f8410ff */
[----:B------:R-:W-:Y:S01]  /*1b90*/  LOP3.LUT R80, R80, 0xfffffffb, RZ, 0xc0, !PT ;  /* 0xfffffffb50507812 */ /* 0x000fe200078ec0ff */
[----:B------:R-:W1:Y:S01]  /*1ba0*/  @P0 LDC.64 R14, c[0x0][0x390] ;  /* 0x0000e400ff0e0b82 */ /* 0x000e620000000a00 */
[----:B------:R-:W-:Y:S01]  /*1bb0*/  @P0 IMAD.IADD R13, R109, 0x1, R0 ;  /* 0x000000016d0d0824 */ /* 0x000fe200078e0200 */
[----:B------:R-:W-:-:S02]  /*1bc0*/  LEA.HI.X R3, R22, UR5, R3, 0x2, P2 ;  /* 0x0000000516037c11 */ /* 0x000fc400090f1403 */
[----:B------:R-:W-:-:S04]  /*1bd0*/  @P4 LOP3.LUT R80, R80, 0x4, RZ, 0xfc, !PT ;  /* 0x0000000450504812 */ /* 0x000fc800078efcff */
[----:B------:R-:W2:Y:S01]  /*1be0*/  @!P1 LDC.64 R20, c[0x0][0x390] ;  /* 0x0000e400ff149b82 */ /* 0x000ea20000000a00 */
[----:B------:R-:W-:-:S04]  /*1bf0*/  LOP3.LUT R80, R80, 0xfffffffe, RZ, 0xc0, !PT ;  /* 0xfffffffe50507812 */ /* 0x000fc800078ec0ff */
[----:B------:R-:W-:Y:S01]  /*1c00*/  LOP3.LUT R80, R80, 0xfffffffd, RZ, 0xc0, !PT ;  /* 0xfffffffd50507812 */ /* 0x000fe200078ec0ff */
[----:B-1----:R-:W-:-:S04]  /*1c10*/  @P0 IMAD.WIDE R14, R13, 0x4, R14 ;  /* 0x000000040d0e0825 */ /* 0x002fc800078e020e */
[C---:B------:R-:W-:Y:S01]  /*1c20*/  @!P1 IMAD.IADD R13, R109.reuse, 0x1, R12 ;  /* 0x000000016d0d9824 */ /* 0x040fe200078e020c */
[----:B------:R1:W-:Y:S01]  /*1c30*/  @P0 STG.E desc[UR8][R14.64], R76 ;  /* 0x0000004c0e000986 */ /* 0x0003e2000c101908 */
[----:B------:R-:W-:Y:S02]  /*1c40*/  IADD3 R22, P0, PT, R109, R12, RZ ;  /* 0x0000000c6d167210 */ /* 0x000fe40007f1e0ff */
[----:B--2---:R-:W-:Y:S01]  /*1c50*/  @!P1 IMAD.WIDE R20, R13, 0x4, R20 ;  /* 0x000000040d149825 */ /* 0x004fe200078e0214 */
[----:B------:R-:W-:Y:S01]  /*1c60*/  @!P3 STG.E desc[UR8][R2.64+0x4], R77 ;  /* 0x0000044d0200b986 */ /* 0x000fe2000c101908 */
[----:B------:R-:W-:Y:S02]  /*1c70*/  LEA.HI.X.SX32 R27, R12, R25, 0x1, P0 ;  /* 0x000000190c1b7211 */ /* 0x000fe400000f0eff */
[----:B------:R-:W-:Y:S01]  /*1c80*/  ISETP.GE.OR P0, PT, R81, UR6, P4 ;  /* 0x0000000651007c0c */ /* 0x000fe2000a706670 */
[----:B------:R-:W-:Y:S01]  /*1c90*/  VIADD R13, R109, 0x8 ;  /* 0x000000086d0d7836 */ /* 0x000fe20000000000 */
[----:B------:R-:W-:Y:S01]  /*1ca0*/  LEA R12, P2, R22, UR4, 0x2 ;  /* 0x00000004160c7c11 */ /* 0x000fe2000f8410ff */
[----:B------:R2:W-:Y:S01]  /*1cb0*/  @!P1 STG.E desc[UR8][R20.64], R78 ;  /* 0x0000004e14009986 */ /* 0x0005e2000c101908 */
[-C--:B------:R-:W-:Y:S01]  /*1cc0*/  ISETP.GE.AND P4, PT, R23, R94.reuse, PT ;  /* 0x0000005e1700720c */ /* 0x080fe20003f86270 */
[----:B-1----:R-:W-:Y:S01]  /*1cd0*/  VIADD R15, R109, 0x10 ;  /* 0x000000106d0f7836 */ /* 0x002fe20000000000 */
[----:B------:R-:W-:-:S02]  /*1ce0*/  ISETP.GE.AND P5, PT, R13, R94, PT ;  /* 0x0000005e0d00720c */ /* 0x000fc40003fa6270 */
[----:B------:R-:W-:Y:S02]  /*1cf0*/  LEA.HI.X R13, R22, UR5, R27, 0x2, P2 ;  /* 0x00000005160d7c11 */ /* 0x000fe400090f141b */
[C---:B------:R-:W-:Y:S02]  /*1d00*/  ISETP.GE.OR P2, PT, R111.reuse, UR6, P5 ;  /* 0x000000066f007c0c */ /* 0x040fe4000af46670 */
[----:B------:R-:W-:Y:S01]  /*1d10*/  ISETP.GE.OR P1, PT, R111, UR6, P4 ;  /* 0x000000066f007c0c */ /* 0x000fe2000a726670 */
[----:B------:R-:W-:Y:S01]  /*1d20*/  @!P0 STG.E desc[UR8][R12.64+0x4], R79 ;  /* 0x0000044f0c008986 */ /* 0x000fe2000c101908 */
[----:B------:R-:W-:Y:S02]  /*1d30*/  ISETP.GE.OR P0, PT, R81, UR6, P5 ;  /* 0x0000000651007c0c */ /* 0x000fe4000af06670 */
[----:B------:R-:W-:Y:S01]  /*1d40*/  ISETP.GE.AND P3, PT, R15, R94, PT ;  /* 0x0000005e0f00720c */ /* 0x000fe20003f66270 */
[----:B------:R-:W-:Y:S02]  /*1d50*/  VIADD R15, R109, 0x11 ;  /* 0x000000116d0f7836 */ /* 0x000fe40000000000 */
[----:B------:R-:W-:-:S04]  /*1d60*/  @P5 LOP3.LUT R80, R80, 0x2, RZ, 0xfc, !PT ;  /* 0x0000000250505812 */ /* 0x000fc800078efcff */
[----:B------:R-:W-:Y:S01]  /*1d70*/  @!P2 STG.E desc[UR8][R2.64+0x20], R72 ;  /* 0x000020480200a986 */ /* 0x000fe2000c101908 */
[----:B------:R-:W-:Y:S02]  /*1d80*/  ISETP.GE.AND P2, PT, R15, R94, PT ;  /* 0x0000005e0f00720c */ /* 0x000fe40003f46270 */
[----:B------:R-:W-:Y:S01]  /*1d90*/  @P4 LOP3.LUT R80, R80, 0x1, RZ, 0xfc, !PT ;  /* 0x0000000150504812 */ /* 0x000fe200078efcff */
[----:B------:R-:W-:Y:S01]  /*1da0*/  @!P1 STG.E desc[UR8][R2.64+0x24], R73 ;  /* 0x0000244902009986 */ /* 0x000fe2000c101908 */
[----:B------:R-:W-:Y:S02]  /*1db0*/  ISETP.GE.OR P1, PT, R81, UR6, P4 ;  /* 0x0000000651007c0c */ /* 0x000fe4000a726670 */
[----:B------:R-:W-:Y:S01]  /*1dc0*/  LOP3.LUT R80, R80, 0xffffffef, RZ, 0xc0, !PT ;  /* 0xffffffef50507812 */ /* 0x000fe200078ec0ff */
[----:B------:R-:W-:Y:S01]  /*1dd0*/  @!P0 STG.E desc[UR8][R12.64+0x20], R74 ;  /* 0x0000204a0c008986 */ /* 0x000fe2000c101908 */
[----:B------:R-:W-:Y:S02]  /*1de0*/  ISETP.GE.OR P0, PT, R111, UR6, P3 ;  /* 0x000000066f007c0c */ /* 0x000fe40009f06670 */
[----:B------:R-:W-:-:S04]  /*1df0*/  @P3 LOP3.LUT R80, R80, 0x10, RZ, 0xfc, !PT ;  /* 0x0000001050503812 */ /* 0x000fc800078efcff */
[----:B------:R-:W-:-:S03]  /*1e00*/  LOP3.LUT R80, R80, 0xffffffdf, RZ, 0xc0, !PT ;  /* 0xffffffdf50507812 */ /* 0x000fc600078ec0ff */
[----:B------:R-:W-:Y:S01]  /*1e10*/  @!P1 STG.E desc[UR8][R12.64+0x24], R75 ;  /* 0x0000244b0c009986 */ /* 0x000fe2000c101908 */
[----:B------:R-:W-:-:S03]  /*1e20*/  @P2 LOP3.LUT R80, R80, 0x20, RZ, 0xfc, !PT ;  /* 0x0000002050502812 */ /* 0x000fc600078efcff */
[----:B------:R-:W-:Y:S01]  /*1e30*/  @!P0 STG.E desc[UR8][R2.64+0x40], R68 ;  /* 0x0000404402008986 */ /* 0x000fe2000c101908 */
[----:B------:R-:W-:Y:S02]  /*1e40*/  ISETP.GE.OR P0, PT, R111, UR6, P2 ;  /* 0x000000066f007c0c */ /* 0x000fe40009706670 */
[----:B------:R-:W-:-:S11]  /*1e50*/  LOP3.LUT R80, R80, 0xfffffdff, RZ, 0xc0, !PT ;  /* 0xfffffdff50507812 */ /* 0x000fd600078ec0ff */
[----:B------:R-:W-:Y:S01]  /*1e60*/  @!P0 STG.E desc[UR8][R2.64+0x44], R69 ;  /* 0x0000444502008986 */ /* 0x000fe2000c101908 */
[----:B------:R-:W-:-:S13]  /*1e70*/  ISETP.GE.OR P0, PT, R81, UR6, P3 ;  /* 0x0000000651007c0c */ /* 0x000fda0009f06670 */
[----:B------:R-:W-:Y:S01]  /*1e80*/  @!P0 STG.E desc[UR8][R12.64+0x40], R70 ;  /* 0x000040460c008986 */ /* 0x000fe2000c101908 */
[----:B------:R-:W-:-:S13]  /*1e90*/  ISETP.GE.OR P0, PT, R81, UR6, P2 ;  /* 0x0000000651007c0c */ /* 0x000fda0009706670 */
[----:B------:R-:W-:Y:S01]  /*1ea0*/  @!P0 STG.E desc[UR8][R12.64+0x44], R71 ;  /* 0x000044470c008986 */ /* 0x000fe2000c101908 */
[----:B------:R-:W-:-:S04]  /*1eb0*/  IADD3 R0, P0, PT, R109, R24, RZ ;  /* 0x000000186d007210 */ /* 0x000fc80007f1e0ff */
[----:B------:R-:W-:Y:S02]  /*1ec0*/  LEA.HI.X.SX32 R15, R24, R25, 0x1, P0 ;  /* 0x00000019180f7211 */ /* 0x000fe400000f0eff */
[----:B--2---:R-:W-:-:S04]  /*1ed0*/  LEA R20, P0, R0, UR4, 0x2 ;  /* 0x0000000400147c11 */ /* 0x004fc8000f8010ff */
[----:B------:R-:W-:Y:S01]  /*1ee0*/  LEA.HI.X R21, R0, UR5, R15, 0x2, P0 ;  /* 0x0000000500157c11 */ /* 0x000fe200080f140f */
[C---:B------:R-:W-:Y:S01]  /*1ef0*/  VIADD R15, R109.reuse, 0x18 ;  /* 0x000000186d0f7836 */ /* 0x040fe20000000000 */
[----:B------:R-:W-:-:S04]  /*1f00*/  IADD3 R0, P0, PT, R109, R26, RZ ;  /* 0x0000001a6d007210 */ /* 0x000fc80007f1e0ff */
[----:B------:R-:W-:Y:S02]  /*1f10*/  LEA.HI.X.SX32 R25, R26, R25, 0x1, P0 ;  /* 0x000000191a197211 */ /* 0x000fe400000f0eff */
[C---:B------:R-:W-:Y:S02]  /*1f20*/  LEA R22, P0, R0.reuse, UR4, 0x2 ;  /* 0x0000000400167c11 */ /* 0x040fe4000f8010ff */
[-C--:B------:R-:W-:Y:S01]  /*1f30*/  ISETP.GE.AND P2, PT, R15, R94.reuse, PT ;  /* 0x0000005e0f00720c */ /* 0x080fe20003f46270 */
[----:B------:R-:W-:Y:S01]  /*1f40*/  VIADD R15, R109, 0x19 ;  /* 0x000000196d0f7836 */ /* 0x000fe20000000000 */
[----:B------:R-:W-:Y:S01]  /*1f50*/  LEA.HI.X R23, R0, UR5, R25, 0x2, P0 ;  /* 0x0000000500177c11 */ /* 0x000fe200080f1419 */
[C---:B------:R-:W-:Y:S01]  /*1f60*/  VIADD R0, R111.reuse, 0x10 ;  /* 0x000000106f007836 */ /* 0x040fe20000000000 */
[----:B------:R-:W-:Y:S02]  /*1f70*/  ISETP.GE.OR P0, PT, R111, UR6, P2 ;  /* 0x000000066f007c0c */ /* 0x000fe40009706670 */
[----:B------:R-:W-:Y:S01]  /*1f80*/  ISETP.GE.AND P1, PT, R15, R94, PT ;  /* 0x0000005e0f00720c */ /* 0x000fe20003f26270 */
[----:B------:R-:W-:-:S06]  /*1f90*/  VIADD R15, R109, 0x20 ;  /* 0x000000206d0f7836 */ /* 0x000fcc0000000000 */
[----:B------:R-:W-:-:S04]  /*1fa0*/  @P2 LOP3.LUT R80, R80, 0x200, RZ, 0xfc, !PT ;  /* 0x0000020050502812 */ /* 0x000fc800078efcff */
[----:B------:R-:W-:Y:S01]  /*1fb0*/  @!P0 STG.E desc[UR8][R2.64+0x60], R64 ;  /* 0x0000604002008986 */ /* 0x000fe2000c101908 */
[----:B------:R-:W-:Y:S02]  /*1fc0*/  ISETP.GE.OR P0, PT, R111, UR6, P1 ;  /* 0x000000066f007c0c */ /* 0x000fe40008f06670 */
[----:B------:R-:W-:-:S04]  /*1fd0*/  LOP3.LUT R80, R80, 0xfffffeff, RZ, 0xc0, !PT ;  /* 0xfffffeff50507812 */ /* 0x000fc800078ec0ff */
[----:B------:R-:W-:-:S04]  /*1fe0*/  @P1 LOP3.LUT R80, R80, 0x100, RZ, 0xfc, !PT ;  /* 0x0000010050501812 */ /* 0x000fc800078efcff */
[----:B------:R-:W-:-:S03]  /*1ff0*/  LOP3.LUT R80, R80, 0xffffff7f, RZ, 0xc0, !PT ;  /* 0xffffff7f50507812 */ /* 0x000fc600078ec0ff */
[----:B------:R-:W-:Y:S01]  /*2000*/  @!P0 STG.E desc[UR8][R2.64+0x64], R65 ;  /* 0x0000644102008986 */ /* 0x000fe2000c101908 */
[----:B------:R-:W-:Y:S02]  /*2010*/  ISETP.GE.OR P0, PT, R81, UR6, P2 ;  /* 0x0000000651007c0c */ /* 0x000fe40009706670 */
[----:B------:R-:W-:Y:S01]  /*2020*/  ISETP.GE.AND P2, PT, R15, R94, PT ;  /* 0x0000005e0f00720c */ /* 0x000fe20003f46270 */
[----:B------:R-:W-:-:S10]  /*2030*/  VIADD R15, R109, 0x21 ;  /* 0x000000216d0f7836 */ /* 0x000fd40000000000 */
[----:B------:R-:W-:Y:S01]  /*2040*/  @!P0 STG.E desc[UR8][R12.64+0x60], R66 ;  /* 0x000060420c008986 */ /* 0x000fe2000c101908 */
[----:B------:R-:W-:Y:S02]  /*2050*/  ISETP.GE.OR P0, PT, R81, UR6, P1 ;  /* 0x0000000651007c0c */ /* 0x000fe40008f06670 */
[----:B------:R-:W-:Y:S01]  /*2060*/  ISETP.GE.AND P1, PT, R15, R94, PT ;  /* 0x0000005e0f00720c */ /* 0x000fe20003f26270 */
[----:B------:R-:W-:Y:S01]  /*2070*/  VIADD R15, R109, 0x28 ;  /* 0x000000286d0f7836 */ /* 0x000fe20000000000 */
[----:B------:R-:W-:-:S04]  /*2080*/  @P2 LOP3.LUT R80, R80, 0x80, RZ, 0xfc, !PT ;  /* 0x0000008050502812 */ /* 0x000fc800078efcff */
[----:B------:R-:W-:Y:S01]  /*2090*/  ISETP.GE.AND P5, PT, R15, R94, PT ;  /* 0x0000005e0f00720c */ /* 0x000fe20003fa6270 */
[----:B------:R-:W-:Y:S01]  /*20a0*/  VIADD R15, R109, 0x29 ;  /* 0x000000296d0f7836 */ /* 0x000fe20000000000 */
[----:B------:R-:W-:-:S03]  /*20b0*/  LOP3.LUT R80, R80, 0xffffffbf, RZ, 0xc0, !PT ;  /* 0xffffffbf50507812 */ /* 0x000fc600078ec0ff */
[----:B------:R-:W-:Y:S01]  /*20c0*/  @!P0 STG.E desc[UR8][R12.64+0x64], R67 ;  /* 0x000064430c008986 */ /* 0x000fe2000c101908 */
[----:B------:R-:W-:Y:S02]  /*20d0*/  ISETP.GE.OR P0, PT, R111, UR6, P2 ;  /* 0x000000066f007c0c */ /* 0x000fe40009706670 */
[----:B------:R-:W-:Y:S01]  /*20e0*/  ISETP.GE.AND P3, PT, R15, R94, PT ;  /* 0x0000005e0f00720c */ /* 0x000fe20003f66270 */
[----:B------:R-:W-:Y:S01]  /*20f0*/  VIADD R15, R109, 0x30 ;  /* 0x000000306d0f7836 */ /* 0x000fe20000000000 */
[----:B------:R-:W-:-:S09]  /*2100*/  @P1 LOP3.LUT R80, R80, 0x40, RZ, 0xfc, !PT ;  /* 0x0000004050501812 */ /* 0x000fd200078efcff */
[----:B------:R-:W-:Y:S01]  /*2110*/  @!P0 STG.E desc[UR8][R2.64+0x80], R60 ;  /* 0x0000803c02008986 */ /* 0x000fe2000c101908 */
[----:B------:R-:W-:-:S13]  /*2120*/  ISETP.GE.OR P0, PT, R111, UR6, P1 ;  /* 0x000000066f007c0c */ /* 0x000fda0008f06670 */
        /* <DEDUP_REMOVED lines=13> */
[----:B------:R-:W-:Y:S01]  /*2200*/  ISETP.GE.AND P0, PT, R15, R94, PT ;  /* 0x0000005e0f00720c */ /* 0x000fe20003f06270 */
[----:B------:R-:W-:-:S03]  /*2210*/  VIADD R15, R109, 0x31 ;  /* 0x000000316d0f7836 */ /* 0x000fc60000000000 */
[----:B------:R-:W-:Y:S02]  /*2220*/  ISETP.GE.OR P1, PT, R111, UR6, P0 ;  /* 0x000000066f007c0c */ /* 0x000fe40008726670 */
[----:B------:R-:W-:Y:S01]  /*2230*/  ISETP.GE.AND P4, PT, R15, R94, PT ;  /* 0x0000005e0f00720c */ /* 0x000fe20003f86270 */
[----:B------:R-:W-:-:S05]  /*2240*/  VIADD R15, R109, 0x38 ;  /* 0x000000386d0f7836 */ /* 0x000fca0000000000 */
[----:B------:R-:W-:Y:S01]  /*2250*/  ISETP.GE.AND P2, PT, R15, R94, PT ;  /* 0x0000005e0f00720c */ /* 0x000fe20003f46270 */
[----:B------:R-:W-:-:S04]  /*2260*/  VIADD R15, R109, 0x39 ;  /* 0x000000396d0f7836 */ /* 0x000fc80000000000 */
        /* <DEDUP_REMOVED lines=9> */
[----:B------:R-:W-:-:S04]  /*2300*/  ISETP.GE.AND P1, PT, R15, R94, PT ;  /* 0x0000005e0f00720c */ /* 0x000fc80003f26270 */
[C---:B------:R-:W-:Y:S01]  /*2310*/  ISETP.GE.OR P6, PT, R111.reuse, UR6, P1 ;  /* 0x000000066f007c0c */ /* 0x040fe20008fc6670 */
[----:B------:R-:W-:-:S12]  /*2320*/  VIADD R111, R111, 0x18 ;  /* 0x000000186f6f7836 */ /* 0x000fd80000000000 */
[----:B------:R1:W-:Y:S01]  /*2330*/  @!P6 STG.E desc[UR8][R2.64+0xe4], R17 ;  /* 0x0000e4110200e986 */ /* 0x0003e2000c101908 */
[----:B------:R-:W-:-:S13]  /*2340*/  ISETP.GE.OR P6, PT, R81, UR6, P2 ;  /* 0x0000000651007c0c */ /* 0x000fda00097c6670 */
[----:B------:R2:W-:Y:S01]  /*2350*/  @!P6 STG.E desc[UR8][R12.64+0xe0], R18 ;  /* 0x0000e0120c00e986 */ /* 0x0005e2000c101908 */
[----:B------:R-:W-:-:S13]  /*2360*/  ISETP.GE.OR P6, PT, R81, UR6, P1 ;  /* 0x0000000651007c0c */ /* 0x000fda0008fc6670 */
[----:B------:R2:W-:Y:S01]  /*2370*/  @!P6 STG.E desc[UR8][R12.64+0xe4], R19 ;  /* 0x0000e4130c00e986 */ /* 0x0005e2000c101908 */
[----:B------:R-:W-:-:S04]  /*2380*/  LOP3.LUT P6, RZ, R80, 0x8, RZ, 0xc0, !PT ;  /* 0x0000000850ff7812 */ /* 0x000fc800078cc0ff */
[----:B------:R-:W-:-:S13]  /*2390*/  ISETP.GE.OR P6, PT, R0, UR6, P6 ;  /* 0x0000000600007c0c */ /* 0x000fda000b7c6670 */
[----:B------:R-:W3:Y:S01]  /*23a0*/  @!P6 LDC.64 R14, c[0x0][0x390] ;  /* 0x0000e400ff0eeb82 */ /* 0x000ee20000000a00 */
[----:B------:R-:W-:-:S04]  /*23b0*/  @!P6 IMAD.IADD R25, R109, 0x1, R24 ;  /* 0x000000016d19e824 */ /* 0x000fc800078e0218 */
[----:B---3--:R-:W-:-:S05]  /*23c0*/  @!P6 IMAD.WIDE R14, R25, 0x4, R14 ;  /* 0x00000004190ee825 */ /* 0x008fca00078e020e */
[----:B------:R2:W-:Y:S01]  /*23d0*/  @!P6 STG.E desc[UR8][R14.64], R48 ;  /* 0x000000300e00e986 */ /* 0x0005e2000c101908 */
[----:B------:R-:W-:-:S04]  /*23e0*/  LOP3.LUT P6, RZ, R80, 0x4, RZ, 0xc0, !PT ;  /* 0x0000000450ff7812 */ /* 0x000fc800078cc0ff */
[----:B------:R-:W-:-:S13]  /*23f0*/  ISETP.GE.OR P6, PT, R0, UR6, P6 ;  /* 0x0000000600007c0c */ /* 0x000fda000b7c6670 */
[----:B------:R2:W-:Y:S01]  /*2400*/  @!P6 STG.E desc[UR8][R20.64+0x4], R49 ;  /* 0x000004311400e986 */ /* 0x0005e2000c101908 */
[----:B------:R-:W-:-:S04]  /*2410*/  LOP3.LUT P6, RZ, R80, 0x8, RZ, 0xc0, !PT ;  /* 0x0000000850ff7812 */ /* 0x000fc800078cc0ff */
[----:B------:R-:W-:-:S13]  /*2420*/  ISETP.GE.OR P6, PT, R111, UR6, P6 ;  /* 0x000000066f007c0c */ /* 0x000fda000b7c6670 */
[----:B-1----:R-:W1:Y:S01]  /*2430*/  @!P6 LDC.64 R2, c[0x0][0x390] ;  /* 0x0000e400ff02eb82 */ /* 0x002e620000000a00 */
[----:B------:R-:W-:-:S04]  /*2440*/  @!P6 IMAD.IADD R109, R109, 0x1, R26 ;  /* 0x000000016d6de824 */ /* 0x000fc800078e021a */
[----:B-1----:R-:W-:-:S05]  /*2450*/  @!P6 IMAD.WIDE R2, R109, 0x4, R2 ;  /* 0x000000046d02e825 */ /* 0x002fca00078e0202 */
[----:B------:R2:W-:Y:S01]  /*2460*/  @!P6 STG.E desc[UR8][R2.64], R50 ;  /* 0x000000320200e986 */ /* 0x0005e2000c101908 */
[----:B------:R-:W-:-:S04]  /*2470*/  LOP3.LUT P6, RZ, R80, 0x4, RZ, 0xc0, !PT ;  /* 0x0000000450ff7812 */ /* 0x000fc800078cc0ff */
[----:B------:R-:W-:-:S13]  /*2480*/  ISETP.GE.OR P6, PT, R111, UR6, P6 ;  /* 0x000000066f007c0c */ /* 0x000fda000b7c6670 */
        /* <DEDUP_REMOVED lines=49> */
[----:B------:R-:W-:Y:S02]  /*27a0*/  ISETP.GE.OR P6, PT, R0, UR6, P5 ;  /* 0x0000000600007c0c */ /* 0x000fe4000afc6670 */
[----:B------:R-:W-:-:S11]  /*27b0*/  ISETP.GE.OR P5, PT, R111, UR6, P5 ;  /* 0x000000066f007c0c */ /* 0x000fd6000afa6670 */
[----:B------:R2:W-:Y:S01]  /*27c0*/  @!P6 STG.E desc[UR8][R20.64+0xa0], R8 ;  /* 0x0000a0081400e986 */ /* 0x0005e2000c101908 */
[----:B------:R-:W-:Y:S02]  /*27d0*/  ISETP.GE.OR P6, PT, R0, UR6, P3 ;  /* 0x0000000600007c0c */ /* 0x000fe40009fc6670 */
[----:B------:R-:W-:-:S11]  /*27e0*/  ISETP.GE.OR P3, PT, R111, UR6, P3 ;  /* 0x000000066f007c0c */ /* 0x000fd60009f66670 */
[----:B------:R2:W-:Y:S01]  /*27f0*/  @!P6 STG.E desc[UR8][R20.64+0xa4], R9 ;  /* 0x0000a4091400e986 */ /* 0x0005e2000c101908 */
[C---:B------:R-:W-:Y:S02]  /*2800*/  ISETP.GE.OR P6, PT, R0.reuse, UR6, P0 ;  /* 0x0000000600007c0c */ /* 0x040fe400087c6670 */
[C---:B------:R-:W-:Y:S01]  /*2810*/  ISETP.GE.OR P0, PT, R111.reuse, UR6, P0 ;  /* 0x000000066f007c0c */ /* 0x040fe20008706670 */
[----:B------:R2:W-:Y:S01]  /*2820*/  @!P3 STG.E desc[UR8][R22.64+0xa4], R11 ;  /* 0x0000a40b1600b986 */ /* 0x0005e2000c101908 */
[C---:B------:R-:W-:Y:S02]  /*2830*/  ISETP.GE.OR P3, PT, R0.reuse, UR6, P4 ;  /* 0x0000000600007c0c */ /* 0x040fe4000a766670 */
[C---:B------:R-:W-:Y:S01]  /*2840*/  ISETP.GE.OR P4, PT, R111.reuse, UR6, P4 ;  /* 0x000000066f007c0c */ /* 0x040fe2000a786670 */
[----:B------:R2:W-:Y:S01]  /*2850*/  @!P5 STG.E desc[UR8][R22.64+0xa0], R10 ;  /* 0x0000a00a1600d986 */ /* 0x0005e2000c101908 */
[----:B------:R-:W-:Y:S02]  /*2860*/  ISETP.GE.OR P5, PT, R0, UR6, P1 ;  /* 0x0000000600007c0c */ /* 0x000fe40008fa6670 */
[----:B------:R-:W-:-:S03]  /*2870*/  ISETP.GE.OR P1, PT, R111, UR6, P1 ;  /* 0x000000066f007c0c */ /* 0x000fc60008f26670 */
[----:B------:R2:W-:Y:S01]  /*2880*/  @!P6 STG.E desc[UR8][R20.64+0xc0], R28 ;  /* 0x0000c01c1400e986 */ /* 0x0005e2000c101908 */
[----:B------:R-:W-:Y:S02]  /*2890*/  ISETP.GE.OR P6, PT, R0, UR6, P2 ;  /* 0x0000000600007c0c */ /* 0x000fe400097c6670 */
[----:B------:R-:W-:Y:S01]  /*28a0*/  ISETP.GE.OR P2, PT, R111, UR6, P2 ;  /* 0x000000066f007c0c */ /* 0x000fe20009746670 */
[----:B------:R2:W-:Y:S04]  /*28b0*/  @!P3 STG.E desc[UR8][R20.64+0xc4], R29 ;  /* 0x0000c41d1400b986 */ /* 0x0005e8000c101908 */
[----:B------:R2:W-:Y:S04]  /*28c0*/  @!P0 STG.E desc[UR8][R22.64+0xc0], R30 ;  /* 0x0000c01e16008986 */ /* 0x0005e8000c101908 */
[----:B------:R2:W-:Y:S04]  /*28d0*/  @!P4 STG.E desc[UR8][R22.64+0xc4], R31 ;  /* 0x0000c41f1600c986 */ /* 0x0005e8000c101908 */
[----:B------:R2:W-:Y:S04]  /*28e0*/  @!P6 STG.E desc[UR8][R20.64+0xe0], R4 ;  /* 0x0000e0041400e986 */ /* 0x0005e8000c101908 */
[----:B------:R2:W-:Y:S04]  /*28f0*/  @!P5 STG.E desc[UR8][R20.64+0xe4], R5 ;  /* 0x0000e4051400d986 */ /* 0x0005e8000c101908 */
[----:B------:R2:W-:Y:S01]  /*2900*/  @!P2 STG.E desc[UR8][R22.64+0xe0], R6 ;  /* 0x0000e0061600a986 */ /* 0x0005e2000c101908 */
[----:B------:R-:W-:Y:S05]  /*2910*/  @P1 EXIT ;  /* 0x000000000000194d */ /* 0x000fea0003800000 */
[----:B------:R-:W-:Y:S01]  /*2920*/  STG.E desc[UR8][R22.64+0xe4], R7 ;  /* 0x0000e40716007986 */ /* 0x000fe2000c101908 */
[----:B------:R-:W-:Y:S05]  /*2930*/  EXIT ;  /* 0x000000000000794d */ /* 0x000fea0003800000 */
.L_x_6:
[----:B------:R-:W-:-:S00]  /*2940*/  BRA `(.L_x_6) ;  /* 0xfffffffc00fc7947 */ /* 0x000fc0000383ffff */
[----:B------:R-:W-:-:S00]  /*2950*/  NOP ;  /* 0x0000000000007918 */ /* 0x000fc00000000000 */
        /* <DEDUP_REMOVED lines=10> */
.L_x_12:


//--------------------- .text._ZN8pygpukit3ops4tf3231sgemm_tf32_single_tile_verifiedEPKfS3_Pfiii --------------------------
	.section	.text._ZN8pygpukit3ops4tf3231sgemm_tf32_single_tile_verifiedEPKfS3_Pfiii,"ax",@progbits
	.align	128
        .global         _ZN8pygpukit3ops4tf3231sgemm_tf32_single_tile_verifiedEPKfS3_Pfiii
        .type           _ZN8pygpukit3ops4tf3231sgemm_tf32_single_tile_verifiedEPKfS3_Pfiii,@function
        .size           _ZN8pygpukit3ops4tf3231sgemm_tf32_single_tile_verifiedEPKfS3_Pfiii,(.L_x_13 - _ZN8pygpukit3ops4tf3231sgemm_tf32_single_tile_verifiedEPKfS3_Pfiii)
        .other          _ZN8pygpukit3ops4tf3231sgemm_tf32_single_tile_verifiedEPKfS3_Pfiii,@"STO_CUDA_ENTRY STV_DEFAULT"
_ZN8pygpukit3ops4tf3231sgemm_tf32_single_tile_verifiedEPKfS3_Pfiii:
.text._ZN8pygpukit3ops4tf3231sgemm_tf32_single_tile_verifiedEPKfS3_Pfiii:
[----:B------:R-:W-:Y:S01]  /*0000*/  LDC R1, c[0x0][0x37c] ;  /* 0x0000df00ff017b82 */ /* 0x000fe20000000800 */
[----:B------:R-:W0:Y:S02]  /*0010*/  S2R R13, SR_TID.X ;  /* 0x00000000000d7919 */ /* 0x000e240000002100 */
[----:B0-----:R-:W-:-:S13]  /*0020*/  ISETP.GT.U32.AND P0, PT, R13, 0x1f, PT ;  /* 0x0000001f0d00780c */ /* 0x001fda0003f04070 */
[----:B------:R-:W-:Y:S05]  /*0030*/  @P0 EXIT ;  /* 0x000000000000094d */ /* 0x000fea0003800000 */
[----:B------:R-:W0:Y:S01]  /*0040*/  LDCU UR10, c[0x0][0x3a0] ;  /* 0x00007400ff0a77ac */ /* 0x000e220008000800 */
[----:B------:R-:W-:Y:S02]  /*0050*/  SHF.R.U32.HI R2, RZ, 0x2, R13 ;  /* 0x00000002ff027819 */ /* 0x000fe4000001160d */
[----:B------:R-:W-:Y:S02]  /*0060*/  CS2R R8, SRZ ;  /* 0x0000000000087805 */ /* 0x000fe4000001ff00 */
[----:B------:R-:W-:Y:S01]  /*0070*/  CS2R R10, SRZ ;  /* 0x00000000000a7805 */ /* 0x000fe2000001ff00 */
[----:B------:R-:W1:Y:S01]  /*0080*/  LDCU.64 UR8, c[0x0][0x358] ;  /* 0x00006b00ff0877ac */ /* 0x000e620008000a00 */
[----:B0-----:R-:W-:-:S09]  /*0090*/  UISETP.GE.AND UP0, UPT, UR10, 0x1, UPT ;  /* 0x000000010a00788c */ /* 0x001fd2000bf06270 */
[----:B-1----:R-:W-:Y:S05]  /*00a0*/  BRA.U !UP0, `(.L_x_7) ;  /* 0x0000000908787547 */ /* 0x002fea000b800000 */
[----:B------:R-:W-:Y:S01]  /*00b0*/  UISETP.GE.U32.AND UP0, UPT, UR10, 0x19, UPT ;  /* 0x000000190a00788c */ /* 0x000fe2000bf06070 */
[----:B------:R-:W-:Y:S01]  /*00c0*/  LOP3.LUT R13, R13, 0x3, RZ, 0xc0, !PT ;  /* 0x000000030d0d7812 */ /* 0x000fe200078ec0ff */
[----:B------:R-:W-:Y:S01]  /*00d0*/  UIADD3 UR5, UPT, UPT, UR10, -0x1, URZ ;  /* 0xffffffff0a057890 */ /* 0x000fe2000fffe0ff */
[----:B------:R-:W-:Y:S02]  /*00e0*/  CS2R R10, SRZ ;  /* 0x00000000000a7805 */ /* 0x000fe4000001ff00 */
[----:B------:R-:W-:Y:S01]  /*00f0*/  CS2R R8, SRZ ;  /* 0x0000000000087805 */ /* 0x000fe2000001ff00 */
[----:B------:R-:W-:Y:S01]  /*0100*/  UMOV UR4, URZ ;  /* 0x000000ff00047c82 */ /* 0x000fe20008000000 */
[----:B------:R-:W-:Y:S01]  /*0110*/  IMAD R4, R2, UR10, R13 ;  /* 0x0000000a02047c24 */ /* 0x000fe2000f8e020d */
[----:B------:R-:W-:Y:S01]  /*0120*/  ULEA.HI UR5, UR5, 0x1, URZ, 0x1d ;  /* 0x0000000105057891 */ /* 0x000fe2000f8fe8ff */
[----:B------:R-:W-:Y:S11]  /*0130*/  BRA.U !UP0, `(.L_x_8) ;  /* 0x0000000508447547 */ /* 0x000ff6000b800000 */
[----:B------:R-:W0:Y:S01]  /*0140*/  LDCU.64 UR6, c[0x0][0x380] ;  /* 0x00007000ff0677ac */ /* 0x000e220008000a00 */
[----:B------:R-:W1:Y:S01]  /*0150*/  LDC R3, c[0x0][0x39c] ;  /* 0x0000e700ff037b82 */ /* 0x000e620000000800 */
[C---:B------:R-:W-:Y:S01]  /*0160*/  LOP3.LUT R21, R13.reuse, 0xc, RZ, 0xfc, !PT ;  /* 0x0000000c0d157812 */ /* 0x040fe200078efcff */
[----:B------:R-:W-:Y:S01]  /*0170*/  IMAD.MOV.U32 R11, RZ, RZ, RZ ;  /* 0x000000ffff0b7224 */ /* 0x000fe200078e00ff */
[C---:B------:R-:W-:Y:S01]  /*0180*/  LOP3.LUT R20, R13.reuse, 0x8, RZ, 0xfc, !PT ;  /* 0x000000080d147812 */ /* 0x040fe200078efcff */
[----:B------:R-:W-:Y:S01]  /*0190*/  ULOP3.LUT UR5, UR5, 0x3ffffffc, URZ, 0xc0, !UPT ;  /* 0x3ffffffc05057892 */ /* 0x000fe2000f8ec0ff */
[C---:B------:R-:W-:Y:S02]  /*01a0*/  LOP3.LUT R17, R13.reuse, 0x14, RZ, 0xfc, !PT ;  /* 0x000000140d117812 */ /* 0x040fe400078efcff */
[C---:B------:R-:W-:Y:S01]  /*01b0*/  LOP3.LUT R16, R13.reuse, 0x10, RZ, 0xfc, !PT ;  /* 0x000000100d107812 */ /* 0x040fe200078efcff */
[----:B------:R-:W-:Y:S01]  /*01c0*/  UIADD3 UR5, UPT, UPT, -UR5, URZ, URZ ;  /* 0x000000ff05057290 */ /* 0x000fe2000fffe1ff */
[----:B------:R-:W-:-:S02]  /*01d0*/  LOP3.LUT R7, R13, 0x1c, RZ, 0xfc, !PT ;  /* 0x0000001c0d077812 */ /* 0x000fc400078efcff */
[C---:B------:R-:W-:Y:S02]  /*01e0*/  LOP3.LUT R6, R13.reuse, 0x18, RZ, 0xfc, !PT ;  /* 0x000000180d067812 */ /* 0x040fe400078efcff */
[----:B------:R-:W-:Y:S02]  /*01f0*/  LOP3.LUT R5, R13, 0x4, RZ, 0xfc, !PT ;  /* 0x000000040d057812 */ /* 0x000fe400078efcff */
[----:B------:R-:W-:Y:S01]  /*0200*/  IADD3 R0, PT, PT, R2, 0x8, RZ ;  /* 0x0000000802007810 */ /* 0x000fe20007ffe0ff */
[----:B0-----:R-:W-:-:S04]  /*0210*/  UIADD3 UR4, UP0, UPT, UR6, 0x40, URZ ;  /* 0x0000004006047890 */ /* 0x001fc8000ff1e0ff */
[----:B------:R-:W-:Y:S01]  /*0220*/  IMAD R0, R0, UR10, R13 ;  /* 0x0000000a00007c24 */ /* 0x000fe2000f8e020d */
[----:B------:R-:W-:Y:S01]  /*0230*/  UIADD3.X UR6, UPT, UPT, URZ, UR7, URZ, UP0, !UPT ;  /* 0x00000007ff067290 */ /* 0x000fe200087fe4ff */
[----:B------:R-:W-:Y:S01]  /*0240*/  MOV R24, UR4 ;  /* 0x0000000400187c02 */ /* 0x000fe20008000f00 */
[-CC-:B-1----:R-:W-:Y:S01]  /*0250*/  IMAD R21, R21, R3.reuse, R2.reuse ;  /* 0x0000000315157224 */ /* 0x182fe200078e0202 */
[----:B------:R-:W-:Y:S01]  /*0260*/  UMOV UR4, URZ ;  /* 0x000000ff00047c82 */ /* 0x000fe20008000000 */
[-CC-:B------:R-:W-:Y:S02]  /*0270*/  IMAD R20, R20, R3.reuse, R2.reuse ;  /* 0x0000000314147224 */ /* 0x180fe400078e0202 */
[-CC-:B------:R-:W-:Y:S02]  /*0280*/  IMAD R17, R17, R3.reuse, R2.reuse ;  /* 0x0000000311117224 */ /* 0x180fe400078e0202 */
[-CC-:B------:R-:W-:Y:S02]  /*0290*/  IMAD R16, R16, R3.reuse, R2.reuse ;  /* 0x0000000310107224 */ /* 0x180fe400078e0202 */
[----:B------:R-:W-:-:S02]  /*02a0*/  IMAD R7, R7, R3, R2 ;  /* 0x0000000307077224 */ /* 0x000fc400078e0202 */
[-CC-:B------:R-:W-:Y:S02]  /*02b0*/  IMAD R6, R6, R3.reuse, R2.reuse ;  /* 0x0000000306067224 */ /* 0x180fe400078e0202 */
[-CC-:B------:R-:W-:Y:S02]  /*02c0*/  IMAD R5, R5, R3.reuse, R2.reuse ;  /* 0x0000000305057224 */ /* 0x180fe400078e0202 */
[----:B------:R-:W-:Y:S02]  /*02d0*/  IMAD R2, R13, R3, R2 ;  /* 0x000000030d027224 */ /* 0x000fe400078e0202 */
[----:B------:R-:W-:-:S07]  /*02e0*/  IMAD.U32 R25, RZ, RZ, UR6 ;  /* 0x00000006ff197e24 */ /* 0x000fce000f8e00ff */
.L_x_9:
[----:B------:R-:W0:Y:S01]  /*02f0*/  LDC.64 R28, c[0x0][0x388] ;  /* 0x0000e200ff1c7b82 */ /* 0x000e220000000a00 */
[----:B------:R-:W-:-:S05]  /*0300*/  IMAD.WIDE R26, R4, 0x4, R24 ;  /* 0x00000004041a7825 */ /* 0x000fca00078e0218 */
[----:B------:R-:W2:Y:S01]  /*0310*/  LDG.E.CONSTANT R14, desc[UR8][R26.64+-0x30] ;  /* 0xffffd0081a0e7981 */ /* 0x000ea2000c1e9900 */
[----:B0-----:R-:W-:-:S04]  /*0320*/  IMAD.WIDE R22, R2, 0x4, R28 ;  /* 0x0000000402167825 */ /* 0x001fc800078e021c */
[----:B------:R-:W-:Y:S01]  /*0330*/  IMAD.WIDE R12, R5, 0x4, R28 ;  /* 0x00000004050c7825 */ /* 0x000fe200078e021c */
[----:B------:R0:W2:Y:S04]  /*0340*/  LDG.E.CONSTANT R18, desc[UR8][R22.64] ;  /* 0x0000000816127981 */ /* 0x0000a8000c1e9900 */
[----:B------:R-:W2:Y:S01]  /*0350*/  LDG.E.CONSTANT R19, desc[UR8][R12.64] ;  /* 0x000000080c137981 */ /* 0x000ea2000c1e9900 */
[----:B0-----:R-:W-:-:S03]  /*0360*/  IMAD.WIDE R22, R0, 0x4, R24 ;  /* 0x0000000400167825 */ /* 0x001fc600078e0218 */
[----:B------:R-:W2:Y:S04]  /*0370*/  LDG.E.CONSTANT R12, desc[UR8][R26.64+-0x40] ;  /* 0xffffc0081a0c7981 */ /* 0x000ea8000c1e9900 */
[----:B------:R-:W2:Y:S04]  /*0380*/  LDG.E.CONSTANT R13, desc[UR8][R22.64+-0x40] ;  /* 0xffffc008160d7981 */ /* 0x000ea8000c1e9900 */
[----:B------:R-:W2:Y:S02]  /*0390*/  LDG.E.CONSTANT R15, desc[UR8][R22.64+-0x30] ;  /* 0xffffd008160f7981 */ /* 0x000ea4000c1e9900 */
[----:B--2---:R-:W-:Y:S01]  /*03a0*/  HMMA.1688.F32.TF32 R12, R12, R18, R8 ;  /* 0x000000120c0c723c */ /* 0x004fe20000081008 */
[--C-:B------:R-:W-:Y:S01]  /*03b0*/  IMAD.WIDE R18, R20, 0x4, R28.reuse ;  /* 0x0000000414127825 */ /* 0x100fe200078e021c */
[----:B------:R-:W2:Y:S03]  /*03c0*/  LDG.E.CONSTANT R10, desc[UR8][R26.64+-0x10] ;  /* 0xfffff0081a0a7981 */ /* 0x000ea6000c1e9900 */
[--C-:B------:R-:W-:Y:S01]  /*03d0*/  IMAD.WIDE R8, R21, 0x4, R28.reuse ;  /* 0x0000000415087825 */ /* 0x100fe200078e021c */
[----:B------:R-:W2:Y:S04]  /*03e0*/  LDG.E.CONSTANT R11, desc[UR8][R22.64+-0x10] ;  /* 0xfffff008160b7981 */ /* 0x000ea8000c1e9900 */
[----:B------:R-:W2:Y:S04]  /*03f0*/  LDG.E.CONSTANT R18, desc[UR8][R18.64] ;  /* 0x0000000812127981 */ /* 0x000ea8000c1e9900 */
        /* <DEDUP_REMOVED lines=15> */
[----:B------:R-:W-:Y:S01]  /*04f0*/  IMAD.WIDE R28, R7, 0x4, R28 ;  /* 0x00000004071c7825 */ /* 0x000fe200078e021c */
[----:B------:R-:W2:Y:S04]  /*0500*/  LDG.E.CONSTANT R14, desc[UR8][R26.64+0x30] ;  /* 0x000030081a0e7981 */ /* 0x000ea8000c1e9900 */
[----:B------:R-:W2:Y:S04]  /*0510*/  LDG.E.CONSTANT R18, desc[UR8][R18.64] ;  /* 0x0000000812127981 */ /* 0x000ea8000c1e9900 */
[----:B------:R-:W2:Y:S04]  /*0520*/  LDG.E.CONSTANT R13, desc[UR8][R22.64+0x20] ;  /* 0x00002008160d7981 */ /* 0x000ea8000c1e9900 */
[----:B------:R-:W2:Y:S04]  /*0530*/  LDG.E.CONSTANT R15, desc[UR8][R22.64+0x30] ;  /* 0x00003008160f7981 */ /* 0x000ea8000c1e9900 */
[----:B------:R-:W2:Y:S01]  /*0540*/  LDG.E.CONSTANT R19, desc[UR8][R28.64] ;  /* 0x000000081c137981 */ /* 0x000ea2000c1e9900 */
[----:B------:R-:W-:-:S04]  /*0550*/  UIADD3 UR5, UPT, UPT, UR5, 0x4, URZ ;  /* 0x0000000405057890 */ /* 0x000fc8000fffe0ff */
[----:B------:R-:W-:Y:S01]  /*0560*/  UISETP.NE.AND UP0, UPT, UR5, URZ, UPT ;  /* 0x000000ff0500728c */ /* 0x000fe2000bf05270 */
[----:B------:R-:W-:Y:S01]  /*0570*/  IADD3 R0, PT, PT, R0, 0x20, RZ ;  /* 0x0000002000007810 */ /* 0x000fe20007ffe0ff */
[----:B------:R-:W-:Y:S01]  /*0580*/  VIADD R4, R4, 0x20 ;  /* 0x0000002004047836 */ /* 0x000fe20000000000 */
[C---:B------:R-:W-:Y:S01]  /*0590*/  LEA R21, R3.reuse, R21, 0x5 ;  /* 0x0000001503157211 */ /* 0x040fe200078e28ff */
[C---:B------:R-:W-:Y:S01]  /*05a0*/  IMAD R20, R3.reuse, 0x20, R20 ;  /* 0x0000002003147824 */ /* 0x040fe200078e0214 */
[C---:B------:R-:W-:Y:S01]  /*05b0*/  LEA R17, R3.reuse, R17, 0x5 ;  /* 0x0000001103117211 */ /* 0x040fe200078e28ff */
[C---:B------:R-:W-:Y:S01]  /*05c0*/  IMAD R16, R3.reuse, 0x20, R16 ;  /* 0x0000002003107824 */ /* 0x040fe200078e0210 */
[C---:B------:R-:W-:Y:S01]  /*05d0*/  LEA R7, R3.reuse, R7, 0x5 ;  /* 0x0000000703077211 */ /* 0x040fe200078e28ff */
[C---:B------:R-:W-:Y:S01]  /*05e0*/  IMAD R6, R3.reuse, 0x20, R6 ;  /* 0x0000002003067824 */ /* 0x040fe200078e0206 */
[C---:B------:R-:W-:Y:S01]  /*05f0*/  LEA R5, R3.reuse, R5, 0x5 ;  /* 0x0000000503057211 */ /* 0x040fe200078e28ff */
[----:B------:R-:W-:Y:S01]  /*0600*/  IMAD R2, R3, 0x20, R2 ;  /* 0x0000002003027824 */ /* 0x000fe200078e0202 */
[----:B------:R-:W-:Y:S01]  /*0610*/  UIADD3 UR4, UPT, UPT, UR4, 0x20, URZ ;  /* 0x0000002004047890 */ /* 0x000fe2000fffe0ff */
[----:B--2---:R-:W-:Y:S01]  /*0620*/  HMMA.1688.F32.TF32 R8, R12, R18, R8 ;  /* 0x000000120c08723c */ /* 0x004fe20000081008 */
[----:B------:R-:W-:-:S04]  /*0630*/  NOP ;  /* 0x0000000000007918 */ /* 0x000fc80000000000 */
[----:B------:R-:W-:-:S15]  /*0640*/  BRA.U UP0, `(.L_x_9) ;  /* 0xfffffffd00287547 */ /* 0x000fde000b83ffff */
.L_x_8:
[----:B------:R-:W0:Y:S01]  /*0650*/  LDC R3, c[0x0][0x3a0] ;  /* 0x0000e800ff037b82 */ /* 0x000e220000000800 */
[----:B------:R-:W1:Y:S01]  /*0660*/  S2R R17, SR_TID.X ;  /* 0x0000000000117919 */ /* 0x000e620000002100 */
[----:B0-----:R-:W-:-:S04]  /*0670*/  IADD3 R4, PT, PT, R3, -0x1, RZ ;  /* 0xffffffff03047810 */ /* 0x001fc80007ffe0ff */
[----:B------:R-:W-:-:S04]  /*0680*/  LEA.HI R2, R4, 0x1, RZ, 0x1d ;  /* 0x0000000104027811 */ /* 0x000fc800078fe8ff */
[----:B------:R-:W-:Y:S02]  /*0690*/  LOP3.LUT P0, R2, R2, 0x3, RZ, 0xc0, !PT ;  /* 0x0000000302027812 */ /* 0x000fe4000780c0ff */
[----:B-1----:R-:W-:Y:S02]  /*06a0*/  LOP3.LUT R18, R17, 0x3, RZ, 0xc0, !PT ;  /* 0x0000000311127812 */ /* 0x002fe400078ec0ff */
[----:B------:R-:W-:-:S05]  /*06b0*/  SHF.R.U32.HI R17, RZ, 0x2, R17 ;  /* 0x00000002ff117819 */ /* 0x000fca0000011611 */
[----:B------:R-:W-:-:S05]  /*06c0*/  IMAD R16, R17, R3, R18 ;  /* 0x0000000311107224 */ /* 0x000fca00078e0212 */
[----:B------:R-:W-:Y:S01]  /*06d0*/  LEA R0, R3, R16, 0x3 ;  /* 0x0000001003007211 */ /* 0x000fe200078e18ff */
[----:B------:R-:W-:Y:S06]  /*06e0*/  @!P0 BRA `(.L_x_7) ;  /* 0x0000000000e88947 */ /* 0x000fec0003800000 */
[----:B------:R-:W-:Y:S02]  /*06f0*/  ISETP.NE.AND P1, PT, R2, 0x1, PT ;  /* 0x000000010200780c */ /* 0x000fe40003f25270 */
[----:B------:R-:W-:-:S11]  /*0700*/  LOP3.LUT P0, RZ, R4, 0x8, RZ, 0xc0, !PT ;  /* 0x0000000804ff7812 */ /* 0x000fd6000780c0ff */
[----:B------:R-:W-:Y:S05]  /*0710*/  @!P1 BRA `(.L_x_10) ;  /* 0x0000000000889947 */ /* 0x000fea0003800000 */
[----:B------:R-:W0:Y:S01]  /*0720*/  LDC R26, c[0x0][0x39c] ;  /* 0x0000e700ff1a7b82 */ /* 0x000e220000000800 */
[----:B------:R-:W-:Y:S01]  /*0730*/  VIADD R12, R18, UR4 ;  /* 0x00000004120c7c36 */ /* 0x000fe20008000000 */
[----:B------:R-:W-:Y:S01]  /*0740*/  IADD3 R25, PT, PT, R16, UR4, RZ ;  /* 0x0000000410197c10 */ /* 0x000fe2000fffe0ff */
[----:B------:R-:W-:-:S05]  /*0750*/  VIADD R13, R0, UR4 ;  /* 0x00000004000d7c36 */ /* 0x000fca0008000000 */
[----:B------:R-:W1:Y:S08]  /*0760*/  LDC.64 R20, c[0x0][0x380] ;  /* 0x0000e000ff147b82 */ /* 0x000e700000000a00 */
[----:B------:R-:W2:Y:S01]  /*0770*/  LDC.64 R2, c[0x0][0x388] ;  /* 0x0000e200ff027b82 */ /* 0x000ea20000000a00 */
[----:B0-----:R-:W-:-:S05]  /*0780*/  IMAD R7, R12, R26, R17 ;  /* 0x0000001a0c077224 */ /* 0x001fca00078e0211 */
[----:B------:R-:W-:Y:S01]  /*0790*/  LEA R5, R26, R7, 0x2 ;  /* 0x000000071a057211 */ /* 0x000fe200078e10ff */
[----:B-1----:R-:W-:-:S04]  /*07a0*/  IMAD.WIDE R24, R25, 0x4, R20 ;  /* 0x0000000419187825 */ /* 0x002fc800078e0214 */
[----:B------:R-:W-:Y:S01]  /*07b0*/  IMAD.WIDE R20, R13, 0x4, R20 ;  /* 0x000000040d147825 */ /* 0x000fe200078e0214 */
[----:B------:R-:W-:Y:S01]  /*07c0*/  IADD3 R19, PT, PT, R12, 0x8, RZ ;  /* 0x000000080c137810 */ /* 0x000fe20007ffe0ff */
[----:B------:R-:W3:Y:S02]  /*07d0*/  LDG.E.CONSTANT R14, desc[UR8][R24.64+0x10] ;  /* 0x00001008180e7981 */ /* 0x000ee4000c1e9900 */
[--C-:B--2---:R-:W-:Y:S02]  /*07e0*/  IMAD.WIDE R6, R7, 0x4, R2.reuse ;  /* 0x0000000407067825 */ /* 0x104fe400078e0202 */
[----:B------:R-:W3:Y:S02]  /*07f0*/  LDG.E.CONSTANT R12, desc[UR8][R24.64] ;  /* 0x00000008180c7981 */ /* 0x000ee4000c1e9900 */
[----:B------:R-:W-:Y:S02]  /*0800*/  IMAD.WIDE R4, R5, 0x4, R2 ;  /* 0x0000000405047825 */ /* 0x000fe400078e0202 */
[----:B------:R-:W3:Y:S04]  /*0810*/  LDG.E.CONSTANT R22, desc[UR8][R6.64] ;  /* 0x0000000806167981 */ /* 0x000ee8000c1e9900 */
[----:B------:R-:W3:Y:S04]  /*0820*/  LDG.E.CONSTANT R23, desc[UR8][R4.64] ;  /* 0x0000000804177981 */ /* 0x000ee8000c1e9900 */
[----:B------:R-:W3:Y:S04]  /*0830*/  LDG.E.CONSTANT R13, desc[UR8][R20.64] ;  /* 0x00000008140d7981 */ /* 0x000ee8000c1e9900 */
[----:B------:R-:W3:Y:S01]  /*0840*/  LDG.E.CONSTANT R15, desc[UR8][R20.64+0x10] ;  /* 0x00001008140f7981 */ /* 0x000ee2000c1e9900 */
[----:B------:R-:W-:-:S03]  /*0850*/  IMAD R19, R19, R26, R17 ;  /* 0x0000001a13137224 */ /* 0x000fc600078e0211 */
[----:B------:R-:W2:Y:S02]  /*0860*/  LDG.E.CONSTANT R4, desc[UR8][R24.64+0x20] ;  /* 0x0000200818047981 */ /* 0x000ea4000c1e9900 */
[----:B------:R-:W-:Y:S01]  /*0870*/  LEA R29, R26, R19, 0x2 ;  /* 0x000000131a1d7211 */ /* 0x000fe200078e10ff */
[--C-:B------:R-:W-:Y:S01]  /*0880*/  IMAD.WIDE R26, R19, 0x4, R2.reuse ;  /* 0x00000004131a7825 */ /* 0x100fe200078e0202 */
[----:B------:R-:W2:Y:S03]  /*0890*/  LDG.E.CONSTANT R6, desc[UR8][R24.64+0x30] ;  /* 0x0000300818067981 */ /* 0x000ea6000c1e9900 */
[----:B------:R-:W-:Y:S01]  /*08a0*/  IMAD.WIDE R28, R29, 0x4, R2 ;  /* 0x000000041d1c7825 */ /* 0x000fe200078e0202 */
[----:B------:R-:W2:Y:S04]  /*08b0*/  LDG.E.CONSTANT R5, desc[UR8][R20.64+0x20] ;  /* 0x0000200814057981 */ /* 0x000ea8000c1e9900 */
[----:B------:R-:W2:Y:S04]  /*08c0*/  LDG.E.CONSTANT R2, desc[UR8][R26.64] ;  /* 0x000000081a027981 */ /* 0x000ea8000c1e9900 */
[----:B------:R-:W2:Y:S04]  /*08d0*/  LDG.E.CONSTANT R3, desc[UR8][R28.64] ;  /* 0x000000081c037981 */ /* 0x000ea8000c1e9900 */
[----:B------:R-:W2:Y:S01]  /*08e0*/  LDG.E.CONSTANT R7, desc[UR8][R20.64+0x30] ;  /* 0x0000300814077981 */ /* 0x000ea2000c1e9900 */
[----:B------:R-:W-:Y:S01]  /*08f0*/  UIADD3 UR4, UPT, UPT, UR4, 0x10, URZ ;  /* 0x0000001004047890 */ /* 0x000fe2000fffe0ff */
[----:B---3--:R-:W-:-:S15]  /*0900*/  HMMA.1688.F32.TF32 R8, R12, R22, R8 ;  /* 0x000000160c08723c */ /* 0x008fde0000081008 */
[----:B------:R-:W-:-:S05]  /*0910*/  NOP ;  /* 0x0000000000007918 */ /* 0x000fca0000000000 */
[----:B--2---:R-:W-:-:S15]  /*0920*/  HMMA.1688.F32.TF32 R8, R4, R2, R8 ;  /* 0x000000020408723c */ /* 0x004fde0000081008 */
[----:B------:R-:W-:-:S05]  /*0930*/  NOP ;  /* 0x0000000000007918 */ /* 0x000fca0000000000 */
.L_x_10:
[----:B------:R-:W-:Y:S05]  /*0940*/  @P0 BRA `(.L_x_7) ;  /* 0x0000000000500947 */ /* 0x000fea0003800000 */
[----:B------:R-:W0:Y:S01]  /*0950*/  LDC R6, c[0x0][0x39c] ;  /* 0x0000e700ff067b82 */ /* 0x000e220000000800 */
[----:B------:R-:W-:Y:S01]  /*0960*/  VIADD R18, R18, UR4 ;  /* 0x0000000412127c36 */ /* 0x000fe20008000000 */
[----:B------:R-:W-:-:S06]  /*0970*/  IADD3 R15, PT, PT, R16, UR4, RZ ;  /* 0x00000004100f7c10 */ /* 0x000fcc000fffe0ff */
[----:B------:R-:W1:Y:S08]  /*0980*/  LDC.64 R4, c[0x0][0x388] ;  /* 0x0000e200ff047b82 */ /* 0x000e700000000a00 */
[----:B------:R-:W2:Y:S01]  /*0990*/  LDC.64 R2, c[0x0][0x380] ;  /* 0x0000e000ff027b82 */ /* 0x000ea20000000a00 */
[----:B0-----:R-:W-:Y:S02]  /*09a0*/  IMAD R7, R18, R6, R17 ;  /* 0x0000000612077224 */ /* 0x001fe400078e0211 */
[----:B------:R-:W-:-:S03]  /*09b0*/  VIADD R17, R0, UR4 ;  /* 0x0000000400117c36 */ /* 0x000fc60008000000 */
[----:B------:R-:W-:Y:S01]  /*09c0*/  LEA R13, R6, R7, 0x2 ;  /* 0x00000007060d7211 */ /* 0x000fe200078e10ff */
[----:B-1----:R-:W-:-:S04]  /*09d0*/  IMAD.WIDE R6, R7, 0x4, R4 ;  /* 0x0000000407067825 */ /* 0x002fc800078e0204 */
[----:B------:R-:W-:Y:S01]  /*09e0*/  IMAD.WIDE R12, R13, 0x4, R4 ;  /* 0x000000040d0c7825 */ /* 0x000fe200078e0204 */
[----:B------:R-:W3:Y:S03]  /*09f0*/  LDG.E.CONSTANT R14, desc[UR8][R6.64] ;  /* 0x00000008060e7981 */ /* 0x000ee6000c1e9900 */
[--C-:B--2---:R-:W-:Y:S02]  /*0a00*/  IMAD.WIDE R4, R15, 0x4, R2.reuse ;  /* 0x000000040f047825 */ /* 0x104fe400078e0202 */
[----:B------:R-:W3:Y:S02]  /*0a10*/  LDG.E.CONSTANT R15, desc[UR8][R12.64] ;  /* 0x000000080c0f7981 */ /* 0x000ee4000c1e9900 */
[----:B------:R-:W-:Y:S02]  /*0a20*/  IMAD.WIDE R2, R17, 0x4, R2 ;  /* 0x0000000411027825 */ /* 0x000fe400078e0202 */
[----:B------:R-:W3:Y:S04]  /*0a30*/  LDG.E.CONSTANT R16, desc[UR8][R4.64] ;  /* 0x0000000804107981 */ /* 0x000ee8000c1e9900 */
[----:B------:R-:W3:Y:S04]  /*0a40*/  LDG.E.CONSTANT R18, desc[UR8][R4.64+0x10] ;  /* 0x0000100804127981 */ /* 0x000ee8000c1e9900 */
[----:B------:R-:W3:Y:S04]  /*0a50*/  LDG.E.CONSTANT R17, desc[UR8][R2.64] ;  /* 0x0000000802117981 */ /* 0x000ee8000c1e9900 */
[----:B------:R-:W3:Y:S02]  /*0a60*/  LDG.E.CONSTANT R19, desc[UR8][R2.64+0x10] ;  /* 0x0000100802137981 */ /* 0x000ee4000c1e9900 */
[----:B---3--:R-:W-:-:S15]  /*0a70*/  HMMA.1688.F32.TF32 R8, R16, R14, R8 ;  /* 0x0000000e1008723c */ /* 0x008fde0000081008 */
[----:B------:R-:W-:-:S05]  /*0a80*/  NOP ;  /* 0x0000000000007918 */ /* 0x000fca0000000000 */
.L_x_7:
[----:B------:R-:W0:Y:S01]  /*0a90*/  S2R R2, SR_TID.X ;  /* 0x0000000000027919 */ /* 0x000e220000002100 */
[----:B------:R-:W1:Y:S01]  /*0aa0*/  LDCU.64 UR4, c[0x0][0x398] ;  /* 0x00007300ff0477ac */ /* 0x000e620008000a00 */
[----:B0-----:R-:W-:Y:S02]  /*0ab0*/  SHF.L.U32 R0, R2, 0x1, RZ ;  /* 0x0000000102007819 */ /* 0x001fe400000006ff */
[----:B------:R-:W-:Y:S02]  /*0ac0*/  SHF.R.U32.HI R13, RZ, 0x2, R2 ;  /* 0x00000002ff0d7819 */ /* 0x000fe40000011602 */
[----:B------:R-:W-:-:S03]  /*0ad0*/  LOP3.LUT R0, R0, 0x6, RZ, 0xc0, !PT ;  /* 0x0000000600007812 */ /* 0x000fc600078ec0ff */
[----:B------:R-:W-:Y:S01]  /*0ae0*/  VIADD R15, R13, 0x8 ;  /* 0x000000080d0f7836 */ /* 0x000fe20000000000 */
[C---:B------:R-:W-:Y:S02]  /*0af0*/  IADD3 R3, PT, PT, R0.reuse, 0x1, RZ ;  /* 0x0000000100037810 */ /* 0x040fe40007ffe0ff */
[----:B-1----:R-:W-:Y:S02]  /*0b00*/  ISETP.GE.AND P0, PT, R0, UR5, PT ;  /* 0x0000000500007c0c */ /* 0x002fe4000bf06270 */
[----:B------:R-:W-:Y:S02]  /*0b10*/  ISETP.GE.AND P1, PT, R3, UR5, PT ;  /* 0x0000000503007c0c */ /* 0x000fe4000bf26270 */
[C---:B------:R-:W-:Y:S02]  /*0b20*/  ISETP.GE.OR P3, PT, R13.reuse, UR4, P0 ;  /* 0x000000040d007c0c */ /* 0x040fe40008766670 */
[----:B------:R-:W-:Y:S02]  /*0b30*/  ISETP.GE.OR P2, PT, R13, UR4, P1 ;  /* 0x000000040d007c0c */ /* 0x000fe40008f46670 */
[----:B------:R-:W-:-:S02]  /*0b40*/  ISETP.GE.OR P0, PT, R15, UR4, P0 ;  /* 0x000000040f007c0c */ /* 0x000fc40008706670 */
[----:B------:R-:W-:-:S07]  /*0b50*/  ISETP.GE.OR P1, PT, R15, UR4, P1 ;  /* 0x000000040f007c0c */ /* 0x000fce0008f26670 */
[----:B------:R-:W0:Y:S02]  /*0b60*/  @!P3 LDC.64 R6, c[0x0][0x390] ;  /* 0x0000e400ff06bb82 */ /* 0x000e240000000a00 */
[C---:B------:R-:W-:Y:S02]  /*0b70*/  @!P2 IMAD R17, R13.reuse, UR5, RZ ;  /* 0x000000050d11ac24 */ /* 0x040fe4000f8e02ff */
[----:B------:R-:W-:-:S03]  /*0b80*/  @!P3 IMAD R13, R13, UR5, R0 ;  /* 0x000000050d0dbc24 */ /* 0x000fc6000f8e0200 */
[----:B------:R-:W-:Y:S01]  /*0b90*/  @!P2 IADD3 R12, P4, PT, R17, R0, RZ ;  /* 0x00000000110ca210 */ /* 0x000fe20007f9e0ff */
[----:B------:R-:W1:Y:S03]  /*0ba0*/  @!P2 LDC.64 R2, c[0x0][0x390] ;  /* 0x0000e400ff02ab82 */ /* 0x000e660000000a00 */
[----:B------:R-:W-:-:S05]  /*0bb0*/  @!P2 IADD3.X R14, PT, PT, RZ, RZ, RZ, P4, !PT ;  /* 0x000000ffff0ea210 */ /* 0x000fca00027fe4ff */
[----:B------:R-:W2:Y:S01]  /*0bc0*/  @!P0 LDC.64 R4, c[0x0][0x390] ;  /* 0x0000e400ff048b82 */ /* 0x000ea20000000a00 */
[----:B0-----:R-:W-:-:S04]  /*0bd0*/  @!P3 IMAD.WIDE.U32 R6, R13, 0x4, R6 ;  /* 0x000000040d06b825 */ /* 0x001fc800078e0006 */
[----:B------:R-:W-:Y:S01]  /*0be0*/  @!P0 IMAD R13, R15, UR5, R0 ;  /* 0x000000050f0d8c24 */ /* 0x000fe2000f8e0200 */
[----:B------:R0:W-:Y:S01]  /*0bf0*/  @!P3 STG.E desc[UR8][R6.64], R8 ;  /* 0x000000080600b986 */ /* 0x0001e2000c101908 */
[----:B-1----:R-:W-:-:S04]  /*0c00*/  @!P2 LEA R2, P4, R12, R2, 0x2 ;  /* 0x000000020c02a211 */ /* 0x002fc800078810ff */
[----:B------:R-:W-:Y:S01]  /*0c10*/  @!P2 LEA.HI.X R3, R12, R3, R14, 0x2, P4 ;  /* 0x000000030c03a211 */ /* 0x000fe200020f140e */
[----:B--2---:R-:W-:-:S04]  /*0c20*/  @!P0 IMAD.WIDE.U32 R4, R13, 0x4, R4 ;  /* 0x000000040d048825 */ /* 0x004fc800078e0004 */
[----:B------:R0:W-:Y:S04]  /*0c30*/  @!P2 STG.E desc[UR8][R2.64+0x4], R9 ;  /* 0x000004090200a986 */ /* 0x0001e8000c101908 */
[----:B------:R0:W-:Y:S01]  /*0c40*/  @!P0 STG.E desc[UR8][R4.64], R10 ;  /* 0x0000000a04008986 */ /* 0x0001e2000c101908 */
[----:B------:R-:W-:Y:S05]  /*0c50*/  @P1 EXIT ;  /* 0x000000000000194d */ /* 0x000fea0003800000 */
[----:B------:R-:W1:Y:S01]  /*0c60*/  LDCU.64 UR6, c[0x0][0x390] ;  /* 0x00007200ff0677ac */ /* 0x000e620008000a00 */
[----:B------:R-:W-:-:S05]  /*0c70*/  IMAD R15, R15, UR5, RZ ;  /* 0x000000050f0f7c24 */ /* 0x000fca000f8e02ff */
[----:B------:R-:W-:-:S04]  /*0c80*/  IADD3 R0, P0, PT, R15, R0, RZ ;  /* 0x000000000f007210 */ /* 0x000fc80007f1e0ff */
[----:B0-----:R-:W-:Y:S02]  /*0c90*/  IADD3.X R3, PT, PT, RZ, RZ, RZ, P0, !PT ;  /* 0x000000ffff037210 */ /* 0x001fe400007fe4ff */
[----:B-1----:R-:W-:-:S04]  /*0ca0*/  LEA R2, P0, R0, UR6, 0x2 ;  /* 0x0000000600027c11 */ /* 0x002fc8000f8010ff */
[----:B------:R-:W-:-:S05]  /*0cb0*/  LEA.HI.X R3, R0, UR7, R3, 0x2, P0 ;  /* 0x0000000700037c11 */ /* 0x000fca00080f1403 */
[----:B------:R-:W-:Y:S01]  /*0cc0*/  STG.E desc[UR8][R2.64+0x4], R11 ;  /* 0x0000040b02007986 */ /* 0x000fe2000c101908 */
[----:B------:R-:W-:Y:S05]  /*0cd0*/  EXIT ;  /* 0x000000000000794d */ /* 0x000fea0003800000 */
.L_x_11:
        /* <DEDUP_REMOVED lines=10> */
.L_x_13:


//--------------------- .nv.shared._ZN8pygpukit3ops4tf3224sgemm_tf32_ampere_kernelEPKfS3_Pfiii --------------------------
	.section	.nv.shared._ZN8pygpukit3ops4tf3224sgemm_tf32_ampere_kernelEPKfS3_Pfiii,"aw",@nobits
	.sectionflags	@""
	.align	4
.nv.shared._ZN8pygpukit3ops4tf3224sgemm_tf32_ampere_kernelEPKfS3_Pfiii:
	.zero		38400


//--------------------- .nv.shared.reserved.0     --------------------------
	.section	.nv.shared.reserved.0,"aw",@nobits
	.weak		__nv_reservedSMEM_offset_0_alias
	.size		__nv_reservedSMEM_offset_0_alias, 0, 64
	.other		__nv_reservedSMEM_offset_0_alias,@"STO_CUDA_RESERVED_SHARED STV_DEFAULT"
__nv_reservedSMEM_offset_0_alias:
	.zero		0
	.zero		64


//--------------------- .nv.constant0._ZN8pygpukit3ops4tf3224sgemm_tf32_ampere_kernelEPKfS3_Pfiii --------------------------
	.section	.nv.constant0._ZN8pygpukit3ops4tf3224sgemm_tf32_ampere_kernelEPKfS3_Pfiii,"a",@progbits
	.sectionflags	@""
	.align	4
.nv.constant0._ZN8pygpukit3ops4tf3224sgemm_tf32_ampere_kernelEPKfS3_Pfiii:
	.zero		932


//--------------------- .nv.constant0._ZN8pygpukit3ops4tf3231sgemm_tf32_single_tile_verifiedEPKfS3_Pfiii --------------------------
	.section	.nv.constant0._ZN8pygpukit3ops4tf3231sgemm_tf32_single_tile_verifiedEPKfS3_Pfiii,"a",@progbits
	.sectionflags	@""
	.align	4
.nv.constant0._ZN8pygpukit3ops4tf3231sgemm_tf32_single_tile_verifiedEPKfS3_Pfiii:
	.zero		932


//--------------------- SYMBOLS --------------------------

	.type		.nv.reservedSmem.offset0,@object
	.size		.nv.reservedSmem.offset0,0x4
	.type		.nv.reservedSmem.cap,@object
	.size		.nv.reservedSmem.cap,0x4
